//
// Generated by NVIDIA NVVM Compiler
//
// Compiler Build ID: CL-36424714
// Cuda compilation tools, release 13.0, V13.0.88
// Based on NVVM 20.0.0
//

.version 9.0
.target sm_100
.address_size 64

	// .globl	_Z8sph_stepP8Particleffffff
.func  (.param .b64 func_retval0) __internal_accurate_pow
(
	.param .b64 __internal_accurate_pow_param_0,
	.param .b64 __internal_accurate_pow_param_1
)
;

.visible .entry _Z8sph_stepP8Particleffffff(
	.param .u64 .ptr .align 1 _Z8sph_stepP8Particleffffff_param_0,
	.param .f32 _Z8sph_stepP8Particleffffff_param_1,
	.param .f32 _Z8sph_stepP8Particleffffff_param_2,
	.param .f32 _Z8sph_stepP8Particleffffff_param_3,
	.param .f32 _Z8sph_stepP8Particleffffff_param_4,
	.param .f32 _Z8sph_stepP8Particleffffff_param_5,
	.param .f32 _Z8sph_stepP8Particleffffff_param_6
)
{
	.reg .pred 	%p<108>;
	.reg .b32 	%r<85>;
	.reg .b32 	%f<144>;
	.reg .b64 	%rd<12>;
	.reg .b64 	%fd<108>;

	ld.param.u64 	%rd8, [_Z8sph_stepP8Particleffffff_param_0];
	ld.param.f32 	%f44, [_Z8sph_stepP8Particleffffff_param_2];
	ld.param.f32 	%f48, [_Z8sph_stepP8Particleffffff_param_6];
	cvta.to.global.u64 	%rd11, %rd8;
	mov.u32 	%r1, %tid.x;
	mul.wide.u32 	%rd9, %r1, 32;
	add.s64 	%rd2, %rd11, %rd9;
	ld.global.f32 	%f1, [%rd2];
	ld.global.f32 	%f2, [%rd2+4];
	ld.global.f32 	%f3, [%rd2+8];
	mul.f32 	%f4, %f44, %f44;
	cvt.f64.f32 	%fd1, %f44;
	{
	.reg .b32 %temp; 
	mov.b64 	{%temp, %r2}, %fd1;
	}
	mov.f64 	%fd25, 0d4022000000000000;
	{
	.reg .b32 %temp; 
	mov.b64 	{%temp, %r22}, %fd25;
	}
	and.b32  	%r23, %r22, 2146435072;
	setp.eq.s32 	%p5, %r23, 1075838976;
	abs.f64 	%fd2, %fd1;
	setp.lt.s32 	%p7, %r2, 0;
	and.pred  	%p1, %p7, %p5;
	selp.b32 	%r24, %r2, 0, %p5;
	setp.lt.s32 	%p8, %r22, 0;
	or.b32  	%r25, %r24, 2146435072;
	selp.b32 	%r26, %r25, %r24, %p8;
	mov.b32 	%r82, 0;
	mov.b64 	%fd3, {%r82, %r26};
	add.f64 	%fd26, %fd1, 0d4022000000000000;
	{
	.reg .b32 %temp; 
	mov.b64 	{%temp, %r27}, %fd26;
	}
	and.b32  	%r3, %r27, 2146435072;
	setp.ne.s32 	%p9, %r3, 2146435072;
	setp.nan.f32 	%p10, %f44, %f44;
	setp.neu.f64 	%p11, %fd2, 0d7FF0000000000000;
	selp.b32 	%r28, 0, 2146435072, %p8;
	and.b32  	%r29, %r22, 2147483647;
	setp.ne.s32 	%p12, %r29, 1071644672;
	and.pred  	%p13, %p5, %p12;
	or.b32  	%r30, %r28, -2147483648;
	selp.b32 	%r31, %r30, %r28, %p13;
	selp.b32 	%r32, %r31, %r28, %p7;
	mov.b64 	%fd4, {%r82, %r32};
	mov.f64 	%fd27, 0d4008000000000000;
	{
	.reg .b32 %temp; 
	mov.b64 	{%temp, %r4}, %fd27;
	}
	and.b32  	%r5, %r4, 2146435072;
	setp.lt.s32 	%p15, %r4, 0;
	selp.b32 	%r6, 0, 2146435072, %p15;
	or.pred  	%p16, %p9, %p10;
	or.pred  	%p2, %p16, %p11;
	add.s64 	%rd10, %rd11, 40;
	mov.f32 	%f134, 0f00000000;
$L__BB0_1:
	ld.global.f32 	%f51, [%rd10+-40];
	sub.f32 	%f52, %f1, %f51;
	ld.global.f32 	%f53, [%rd10+-36];
	sub.f32 	%f54, %f2, %f53;
	ld.global.f32 	%f55, [%rd10+-32];
	sub.f32 	%f56, %f3, %f55;
	mul.f32 	%f57, %f54, %f54;
	fma.rn.f32 	%f58, %f52, %f52, %f57;
	fma.rn.f32 	%f6, %f56, %f56, %f58;
	setp.gt.f32 	%p17, %f6, %f4;
	mov.f32 	%f135, 0f00000000;
	@%p17 bra 	$L__BB0_8;
	setp.eq.s32 	%p19, %r5, 1073741824;
	sub.f32 	%f7, %f4, %f6;
	cvt.f64.f32 	%fd5, %f7;
	{
	.reg .b32 %temp; 
	mov.b64 	{%temp, %r8}, %fd5;
	}
	abs.f64 	%fd6, %fd5;
	{ // callseq 0, 0
	.param .b64 param0;
	st.param.f64 	[param0], %fd6;
	.param .b64 param1;
	st.param.f64 	[param1], 0d4008000000000000;
	.param .b64 retval0;
	call.uni (retval0), 
	__internal_accurate_pow, 
	(
	param0, 
	param1
	);
	ld.param.f64 	%fd28, [retval0];
	} // callseq 0
	setp.lt.s32 	%p21, %r8, 0;
	neg.f64 	%fd30, %fd28;
	selp.f64 	%fd31, %fd30, %fd28, %p19;
	selp.f64 	%fd32, %fd31, %fd28, %p21;
	setp.eq.f32 	%p22, %f7, 0f00000000;
	selp.b32 	%r33, %r8, 0, %p19;
	or.b32  	%r34, %r33, 2146435072;
	selp.b32 	%r35, %r34, %r33, %p15;
	mov.b32 	%r36, 0;
	mov.b64 	%fd33, {%r36, %r35};
	selp.f64 	%fd105, %fd33, %fd32, %p22;
	add.f64 	%fd34, %fd5, 0d4008000000000000;
	{
	.reg .b32 %temp; 
	mov.b64 	{%temp, %r37}, %fd34;
	}
	and.b32  	%r38, %r37, 2146435072;
	setp.ne.s32 	%p23, %r38, 2146435072;
	@%p23 bra 	$L__BB0_7;
	setp.num.f32 	%p24, %f7, %f7;
	@%p24 bra 	$L__BB0_5;
	mov.f64 	%fd35, 0d4008000000000000;
	add.rn.f64 	%fd105, %fd5, %fd35;
	bra.uni 	$L__BB0_7;
$L__BB0_5:
	setp.neu.f64 	%p25, %fd6, 0d7FF0000000000000;
	@%p25 bra 	$L__BB0_7;
	setp.lt.s32 	%p26, %r8, 0;
	setp.eq.s32 	%p27, %r5, 1073741824;
	and.b32  	%r40, %r4, 2147483647;
	setp.ne.s32 	%p28, %r40, 1071644672;
	or.b32  	%r41, %r6, -2147483648;
	selp.b32 	%r42, %r41, %r6, %p28;
	selp.b32 	%r43, %r42, %r6, %p27;
	selp.b32 	%r44, %r43, %r6, %p26;
	mov.b32 	%r45, 0;
	mov.b64 	%fd105, {%r45, %r44};
$L__BB0_7:
	{ // callseq 1, 0
	.param .b64 param0;
	st.param.f64 	[param0], %fd2;
	.param .b64 param1;
	st.param.f64 	[param1], 0d4022000000000000;
	.param .b64 retval0;
	call.uni (retval0), 
	__internal_accurate_pow, 
	(
	param0, 
	param1
	);
	ld.param.f64 	%fd36, [retval0];
	} // callseq 1
	neg.f64 	%fd38, %fd36;
	selp.f64 	%fd39, %fd38, %fd36, %p1;
	setp.eq.f32 	%p29, %f44, 0f00000000;
	selp.f64 	%fd40, %fd3, %fd39, %p29;
	setp.eq.f32 	%p30, %f7, 0f3F800000;
	selp.f64 	%fd41, 0d3FF0000000000000, %fd105, %p30;
	selp.f64 	%fd42, %fd40, %fd4, %p11;
	mov.f64 	%fd43, 0d4022000000000000;
	add.rn.f64 	%fd44, %fd1, %fd43;
	selp.f64 	%fd45, %fd44, %fd42, %p10;
	selp.f64 	%fd46, %fd40, %fd45, %p9;
	mul.f64 	%fd47, %fd46, 0d406921FB54442D18;
	mov.f64 	%fd48, 0d4073B00000000000;
	div.rn.f64 	%fd49, %fd48, %fd47;
	cvt.rn.f32.f64 	%f59, %fd49;
	setp.eq.f32 	%p34, %f44, 0f3F800000;
	selp.f32 	%f60, 0f3FC88905, %f59, %p34;
	cvt.f64.f32 	%fd50, %f60;
	mul.f64 	%fd51, %fd41, %fd50;
	cvt.rn.f32.f64 	%f135, %fd51;
$L__BB0_8:
	ld.param.f32 	%f128, [_Z8sph_stepP8Particleffffff_param_1];
	fma.rn.f32 	%f10, %f128, %f135, %f134;
	ld.global.f32 	%f62, [%rd10+-8];
	sub.f32 	%f63, %f1, %f62;
	ld.global.f32 	%f64, [%rd10+-4];
	sub.f32 	%f65, %f2, %f64;
	ld.global.f32 	%f66, [%rd10];
	sub.f32 	%f67, %f3, %f66;
	mul.f32 	%f68, %f65, %f65;
	fma.rn.f32 	%f69, %f63, %f63, %f68;
	fma.rn.f32 	%f11, %f67, %f67, %f69;
	setp.gt.f32 	%p35, %f11, %f4;
	mov.f32 	%f136, 0f00000000;
	@%p35 bra 	$L__BB0_15;
	setp.lt.s32 	%p36, %r4, 0;
	setp.eq.s32 	%p37, %r5, 1073741824;
	sub.f32 	%f12, %f4, %f11;
	cvt.f64.f32 	%fd11, %f12;
	{
	.reg .b32 %temp; 
	mov.b64 	{%temp, %r9}, %fd11;
	}
	abs.f64 	%fd12, %fd11;
	{ // callseq 2, 0
	.param .b64 param0;
	st.param.f64 	[param0], %fd12;
	.param .b64 param1;
	st.param.f64 	[param1], 0d4008000000000000;
	.param .b64 retval0;
	call.uni (retval0), 
	__internal_accurate_pow, 
	(
	param0, 
	param1
	);
	ld.param.f64 	%fd52, [retval0];
	} // callseq 2
	setp.lt.s32 	%p39, %r9, 0;
	neg.f64 	%fd54, %fd52;
	selp.f64 	%fd55, %fd54, %fd52, %p37;
	selp.f64 	%fd56, %fd55, %fd52, %p39;
	setp.eq.f32 	%p40, %f12, 0f00000000;
	selp.b32 	%r46, %r9, 0, %p37;
	or.b32  	%r47, %r46, 2146435072;
	selp.b32 	%r48, %r47, %r46, %p36;
	mov.b32 	%r49, 0;
	mov.b64 	%fd57, {%r49, %r48};
	selp.f64 	%fd106, %fd57, %fd56, %p40;
	add.f64 	%fd58, %fd11, 0d4008000000000000;
	{
	.reg .b32 %temp; 
	mov.b64 	{%temp, %r50}, %fd58;
	}
	and.b32  	%r51, %r50, 2146435072;
	setp.ne.s32 	%p41, %r51, 2146435072;
	@%p41 bra 	$L__BB0_14;
	setp.nan.f32 	%p42, %f12, %f12;
	@%p42 bra 	$L__BB0_13;
	setp.neu.f64 	%p43, %fd12, 0d7FF0000000000000;
	@%p43 bra 	$L__BB0_14;
	setp.lt.s32 	%p44, %r9, 0;
	setp.eq.s32 	%p45, %r5, 1073741824;
	and.b32  	%r53, %r4, 2147483647;
	setp.ne.s32 	%p46, %r53, 1071644672;
	or.b32  	%r54, %r6, -2147483648;
	selp.b32 	%r55, %r54, %r6, %p46;
	selp.b32 	%r56, %r55, %r6, %p45;
	selp.b32 	%r57, %r56, %r6, %p44;
	mov.b32 	%r58, 0;
	mov.b64 	%fd106, {%r58, %r57};
	bra.uni 	$L__BB0_14;
$L__BB0_13:
	mov.f64 	%fd59, 0d4008000000000000;
	add.rn.f64 	%fd106, %fd11, %fd59;
$L__BB0_14:
	{ // callseq 3, 0
	.param .b64 param0;
	st.param.f64 	[param0], %fd2;
	.param .b64 param1;
	st.param.f64 	[param1], 0d4022000000000000;
	.param .b64 retval0;
	call.uni (retval0), 
	__internal_accurate_pow, 
	(
	param0, 
	param1
	);
	ld.param.f64 	%fd60, [retval0];
	} // callseq 3
	setp.eq.f32 	%p47, %f12, 0f3F800000;
	selp.f64 	%fd62, 0d3FF0000000000000, %fd106, %p47;
	neg.f64 	%fd63, %fd60;
	selp.f64 	%fd64, %fd63, %fd60, %p1;
	setp.eq.f32 	%p48, %f44, 0f00000000;
	selp.f64 	%fd65, %fd3, %fd64, %p48;
	mov.f64 	%fd66, 0d4022000000000000;
	add.rn.f64 	%fd67, %fd1, %fd66;
	setp.nan.f32 	%p49, %f44, %f44;
	setp.ne.s32 	%p50, %r3, 2146435072;
	selp.f64 	%fd68, %fd65, %fd67, %p50;
	selp.f64 	%fd69, %fd68, %fd65, %p49;
	selp.f64 	%fd70, %fd69, %fd4, %p2;
	mul.f64 	%fd71, %fd70, 0d406921FB54442D18;
	mov.f64 	%fd72, 0d4073B00000000000;
	div.rn.f64 	%fd73, %fd72, %fd71;
	cvt.rn.f32.f64 	%f70, %fd73;
	setp.eq.f32 	%p51, %f44, 0f3F800000;
	selp.f32 	%f71, 0f3FC88905, %f70, %p51;
	cvt.f64.f32 	%fd74, %f71;
	mul.f64 	%fd75, %fd62, %fd74;
	cvt.rn.f32.f64 	%f136, %fd75;
$L__BB0_15:
	ld.param.f32 	%f129, [_Z8sph_stepP8Particleffffff_param_1];
	fma.rn.f32 	%f134, %f129, %f136, %f10;
	add.s32 	%r82, %r82, 2;
	add.s64 	%rd10, %rd10, 64;
	setp.ne.s32 	%p52, %r82, 1024;
	@%p52 bra 	$L__BB0_1;
	ld.param.f32 	%f132, [_Z8sph_stepP8Particleffffff_param_4];
	ld.param.f32 	%f131, [_Z8sph_stepP8Particleffffff_param_3];
	ld.param.f32 	%f130, [_Z8sph_stepP8Particleffffff_param_1];
	setp.lt.s32 	%p53, %r2, 0;
	st.global.f32 	[%rd2+24], %f134;
	sub.f32 	%f73, %f134, %f132;
	mul.f32 	%f74, %f131, %f73;
	st.global.f32 	[%rd2+28], %f74;
	bar.sync 	0;
	ld.global.f32 	%f16, [%rd2+24];
	neg.f32 	%f17, %f130;
	mov.f64 	%fd76, 0d4018000000000000;
	{
	.reg .b32 %temp; 
	mov.b64 	{%temp, %r60}, %fd76;
	}
	and.b32  	%r61, %r60, 2146435072;
	setp.eq.s32 	%p54, %r61, 1073741824;
	and.pred  	%p3, %p53, %p54;
	selp.b32 	%r62, %r2, 0, %p54;
	setp.lt.s32 	%p56, %r60, 0;
	or.b32  	%r63, %r62, 2146435072;
	selp.b32 	%r64, %r63, %r62, %p56;
	mov.b32 	%r84, 0;
	mov.b64 	%fd17, {%r84, %r64};
	add.f64 	%fd77, %fd1, 0d4018000000000000;
	{
	.reg .b32 %temp; 
	mov.b64 	{%temp, %r65}, %fd77;
	}
	and.b32  	%r11, %r65, 2146435072;
	selp.b32 	%r66, 0, 2146435072, %p56;
	and.b32  	%r67, %r60, 2147483647;
	setp.ne.s32 	%p57, %r67, 1071644672;
	and.pred  	%p58, %p54, %p57;
	or.b32  	%r68, %r66, -2147483648;
	selp.b32 	%r69, %r68, %r66, %p58;
	selp.b32 	%r70, %r69, %r66, %p53;
	mov.b64 	%fd18, {%r84, %r70};
	mov.f64 	%fd78, 0d4000000000000000;
	{
	.reg .b32 %temp; 
	mov.b64 	{%temp, %r12}, %fd78;
	}
	and.b32  	%r13, %r12, 2146435072;
	setp.eq.s32 	%p60, %r13, 1062207488;
	setp.lt.s32 	%p61, %r12, 0;
	selp.b32 	%r14, 0, 2146435072, %p61;
	and.b32  	%r71, %r12, 2147483647;
	setp.ne.s32 	%p62, %r71, 1071644672;
	and.pred  	%p4, %p60, %p62;
	neg.s32 	%r83, %r1;
	mov.f32 	%f137, 0f00000000;
	mov.f32 	%f138, %f137;
	mov.f32 	%f139, %f137;
$L__BB0_17:
	setp.eq.s32 	%p63, %r83, 0;
	@%p63 bra 	$L__BB0_27;
	ld.global.f32 	%f75, [%rd2];
	ld.global.f32 	%f76, [%rd11];
	sub.f32 	%f21, %f75, %f76;
	ld.global.f32 	%f77, [%rd2+4];
	ld.global.f32 	%f78, [%rd11+4];
	sub.f32 	%f22, %f77, %f78;
	ld.global.f32 	%f79, [%rd2+8];
	ld.global.f32 	%f80, [%rd11+8];
	sub.f32 	%f23, %f79, %f80;
	mul.f32 	%f81, %f22, %f22;
	fma.rn.f32 	%f82, %f21, %f21, %f81;
	fma.rn.f32 	%f83, %f23, %f23, %f82;
	sqrt.rn.f32 	%f24, %f83;
	setp.geu.f32 	%p64, %f24, %f44;
	cvt.f64.f32 	%fd79, %f24;
	setp.leu.f64 	%p65, %fd79, 0d3EB0C6F7A0B5ED8D;
	or.pred  	%p66, %p64, %p65;
	@%p66 bra 	$L__BB0_27;
	ld.global.f32 	%f85, [%rd2+28];
	ld.global.f32 	%f86, [%rd11+28];
	add.f32 	%f87, %f85, %f86;
	ld.global.f32 	%f88, [%rd11+24];
	add.f32 	%f89, %f88, %f88;
	div.rn.f32 	%f25, %f87, %f89;
	setp.gt.f32 	%p67, %f24, %f44;
	mov.f32 	%f140, 0f00000000;
	@%p67 bra 	$L__BB0_26;
	setp.lt.s32 	%p68, %r12, 0;
	setp.eq.s32 	%p69, %r13, 1062207488;
	sub.f32 	%f26, %f44, %f24;
	cvt.f64.f32 	%fd19, %f26;
	{
	.reg .b32 %temp; 
	mov.b64 	{%temp, %r18}, %fd19;
	}
	abs.f64 	%fd20, %fd19;
	{ // callseq 4, 0
	.param .b64 param0;
	st.param.f64 	[param0], %fd20;
	.param .b64 param1;
	st.param.f64 	[param1], 0d4000000000000000;
	.param .b64 retval0;
	call.uni (retval0), 
	__internal_accurate_pow, 
	(
	param0, 
	param1
	);
	ld.param.f64 	%fd80, [retval0];
	} // callseq 4
	setp.lt.s32 	%p71, %r18, 0;
	neg.f64 	%fd82, %fd80;
	selp.f64 	%fd83, %fd82, %fd80, %p69;
	selp.f64 	%fd84, %fd83, %fd80, %p71;
	setp.eq.f32 	%p72, %f26, 0f00000000;
	selp.b32 	%r72, %r18, 0, %p69;
	or.b32  	%r73, %r72, 2146435072;
	selp.b32 	%r74, %r73, %r72, %p68;
	mov.b32 	%r75, 0;
	mov.b64 	%fd85, {%r75, %r74};
	selp.f64 	%fd107, %fd85, %fd84, %p72;
	add.f64 	%fd86, %fd19, 0d4000000000000000;
	{
	.reg .b32 %temp; 
	mov.b64 	{%temp, %r76}, %fd86;
	}
	and.b32  	%r77, %r76, 2146435072;
	setp.ne.s32 	%p73, %r77, 2146435072;
	@%p73 bra 	$L__BB0_25;
	setp.num.f32 	%p74, %f26, %f26;
	@%p74 bra 	$L__BB0_23;
	mov.f64 	%fd87, 0d4000000000000000;
	add.rn.f64 	%fd107, %fd19, %fd87;
	bra.uni 	$L__BB0_25;
$L__BB0_23:
	setp.neu.f64 	%p75, %fd20, 0d7FF0000000000000;
	@%p75 bra 	$L__BB0_25;
	or.b32  	%r78, %r14, -2147483648;
	selp.b32 	%r79, %r78, %r14, %p4;
	selp.b32 	%r80, %r79, %r14, %p71;
	mov.b32 	%r81, 0;
	mov.b64 	%fd107, {%r81, %r80};
$L__BB0_25:
	{ // callseq 5, 0
	.param .b64 param0;
	st.param.f64 	[param0], %fd2;
	.param .b64 param1;
	st.param.f64 	[param1], 0d4018000000000000;
	.param .b64 retval0;
	call.uni (retval0), 
	__internal_accurate_pow, 
	(
	param0, 
	param1
	);
	ld.param.f64 	%fd88, [retval0];
	} // callseq 5
	neg.f64 	%fd90, %fd88;
	selp.f64 	%fd91, %fd90, %fd88, %p3;
	setp.eq.f32 	%p77, %f44, 0f00000000;
	selp.f64 	%fd92, %fd17, %fd91, %p77;
	setp.eq.f32 	%p78, %f26, 0f3F800000;
	selp.f64 	%fd93, 0d3FF0000000000000, %fd107, %p78;
	setp.neu.f64 	%p79, %fd2, 0d7FF0000000000000;
	selp.f64 	%fd94, %fd92, %fd18, %p79;
	setp.nan.f32 	%p80, %f44, %f44;
	cvt.f64.f32 	%fd95, %f44;
	mov.f64 	%fd96, 0d4018000000000000;
	add.rn.f64 	%fd97, %fd95, %fd96;
	selp.f64 	%fd98, %fd97, %fd94, %p80;
	setp.eq.s32 	%p81, %r11, 2146435072;
	selp.f64 	%fd99, %fd98, %fd92, %p81;
	mul.f64 	%fd100, %fd99, 0d400921FB54442D18;
	mov.f64 	%fd101, 0dC046800000000000;
	div.rn.f64 	%fd102, %fd101, %fd100;
	cvt.rn.f32.f64 	%f90, %fd102;
	setp.eq.f32 	%p82, %f44, 0f3F800000;
	selp.f32 	%f91, 0fC1652EE1, %f90, %p82;
	cvt.f64.f32 	%fd103, %f91;
	mul.f64 	%fd104, %fd93, %fd103;
	cvt.rn.f32.f64 	%f140, %fd104;
$L__BB0_26:
	mul.f32 	%f92, %f25, %f17;
	mul.f32 	%f93, %f92, %f140;
	div.rn.f32 	%f94, %f93, %f24;
	fma.rn.f32 	%f139, %f21, %f94, %f139;
	fma.rn.f32 	%f138, %f22, %f94, %f138;
	fma.rn.f32 	%f137, %f23, %f94, %f137;
$L__BB0_27:
	add.s32 	%r84, %r84, 1;
	add.s32 	%r83, %r83, 1;
	add.s64 	%rd11, %rd11, 32;
	setp.ne.s32 	%p83, %r84, 1024;
	@%p83 bra 	$L__BB0_17;
	ld.param.f32 	%f133, [_Z8sph_stepP8Particleffffff_param_5];
	add.f32 	%f95, %f139, 0f00000000;
	mul.f32 	%f96, %f133, %f95;
	div.rn.f32 	%f97, %f96, %f16;
	ld.global.f32 	%f98, [%rd2+12];
	add.f32 	%f99, %f98, %f97;
	st.global.f32 	[%rd2+12], %f99;
	add.f32 	%f100, %f138, 0f00000000;
	mul.f32 	%f101, %f133, %f100;
	div.rn.f32 	%f102, %f101, %f16;
	ld.global.f32 	%f103, [%rd2+16];
	add.f32 	%f35, %f103, %f102;
	st.global.f32 	[%rd2+16], %f35;
	fma.rn.f32 	%f104, %f16, 0fC2200000, %f137;
	mul.f32 	%f105, %f133, %f104;
	div.rn.f32 	%f106, %f105, %f16;
	ld.global.f32 	%f107, [%rd2+20];
	add.f32 	%f36, %f107, %f106;
	st.global.f32 	[%rd2+20], %f36;
	ld.global.f32 	%f108, [%rd2];
	fma.rn.f32 	%f37, %f133, %f99, %f108;
	st.global.f32 	[%rd2], %f37;
	ld.global.f32 	%f109, [%rd2+4];
	fma.rn.f32 	%f38, %f133, %f35, %f109;
	ld.global.f32 	%f110, [%rd2+8];
	fma.rn.f32 	%f39, %f133, %f36, %f110;
	setp.le.f32 	%p84, %f37, 0f00000000;
	setp.lt.f32 	%p85, %f99, 0f00000000;
	and.pred  	%p86, %p84, %p85;
	mul.f32 	%f111, %f99, 0fBF000000;
	selp.f32 	%f112, %f111, %f99, %p86;
	setp.ge.f32 	%p87, %f37, %f48;
	setp.gt.f32 	%p88, %f112, 0f00000000;
	and.pred  	%p89, %p87, %p88;
	mul.f32 	%f113, %f112, 0fBF000000;
	selp.f32 	%f40, %f113, %f112, %p89;
	or.pred  	%p90, %p86, %p89;
	not.pred 	%p91, %p90;
	@%p91 bra 	$L__BB0_30;
	st.global.f32 	[%rd2+12], %f40;
$L__BB0_30:
	setp.le.f32 	%p92, %f38, 0f00000000;
	setp.lt.f32 	%p93, %f35, 0f00000000;
	and.pred  	%p94, %p92, %p93;
	mul.f32 	%f114, %f35, 0fBF000000;
	selp.f32 	%f115, %f114, %f35, %p94;
	setp.ge.f32 	%p95, %f38, %f48;
	setp.gt.f32 	%p96, %f115, 0f00000000;
	and.pred  	%p97, %p95, %p96;
	mul.f32 	%f117, %f115, 0fBF000000;
	selp.f32 	%f41, %f117, %f115, %p97;
	or.pred  	%p98, %p94, %p97;
	not.pred 	%p99, %p98;
	@%p99 bra 	$L__BB0_32;
	st.global.f32 	[%rd2+16], %f41;
$L__BB0_32:
	setp.le.f32 	%p100, %f39, 0f00000000;
	setp.lt.f32 	%p101, %f36, 0f00000000;
	and.pred  	%p102, %p100, %p101;
	mul.f32 	%f118, %f36, 0fBF000000;
	selp.f32 	%f119, %f118, %f36, %p102;
	setp.ge.f32 	%p103, %f39, %f48;
	setp.gt.f32 	%p104, %f119, 0f00000000;
	and.pred  	%p105, %p103, %p104;
	mul.f32 	%f121, %f119, 0fBF000000;
	selp.f32 	%f42, %f121, %f119, %p105;
	or.pred  	%p106, %p102, %p105;
	not.pred 	%p107, %p106;
	@%p107 bra 	$L__BB0_34;
	st.global.f32 	[%rd2+20], %f42;
$L__BB0_34:
	min.f32 	%f122, %f48, %f37;
	max.f32 	%f123, %f122, 0f00000000;
	st.global.f32 	[%rd2], %f123;
	min.f32 	%f124, %f48, %f38;
	max.f32 	%f125, %f124, 0f00000000;
	st.global.f32 	[%rd2+4], %f125;
	min.f32 	%f126, %f48, %f39;
	max.f32 	%f127, %f126, 0f00000000;
	st.global.f32 	[%rd2+8], %f127;
	ret;

}
.func  (.param .b64 func_retval0) __internal_accurate_pow(
	.param .b64 __internal_accurate_pow_param_0,
	.param .b64 __internal_accurate_pow_param_1
)
{
	.reg .pred 	%p<8>;
	.reg .b32 	%r<49>;
	.reg .b32 	%f<3>;
	.reg .b64 	%fd<109>;

	ld.param.f64 	%fd10, [__internal_accurate_pow_param_0];
	ld.param.f64 	%fd11, [__internal_accurate_pow_param_1];
	{
	.reg .b32 %temp; 
	mov.b64 	{%temp, %r46}, %fd10;
	}
	{
	.reg .b32 %temp; 
	mov.b64 	{%r45, %temp}, %fd10;
	}
	shr.u32 	%r47, %r46, 20;
	setp.gt.u32 	%p1, %r46, 1048575;
	@%p1 bra 	$L__BB1_2;
	mul.f64 	%fd12, %fd10, 0d4350000000000000;
	{
	.reg .b32 %temp; 
	mov.b64 	{%temp, %r46}, %fd12;
	}
	{
	.reg .b32 %temp; 
	mov.b64 	{%r45, %temp}, %fd12;
	}
	shr.u32 	%r16, %r46, 20;
	add.s32 	%r47, %r16, -54;
$L__BB1_2:
	add.s32 	%r48, %r47, -1023;
	and.b32  	%r17, %r46, -2146435073;
	or.b32  	%r18, %r17, 1072693248;
	mov.b64 	%fd107, {%r45, %r18};
	setp.lt.u32 	%p2, %r18, 1073127583;
	@%p2 bra 	$L__BB1_4;
	{
	.reg .b32 %temp; 
	mov.b64 	{%r19, %temp}, %fd107;
	}
	{
	.reg .b32 %temp; 
	mov.b64 	{%temp, %r20}, %fd107;
	}
	add.s32 	%r21, %r20, -1048576;
	mov.b64 	%fd107, {%r19, %r21};
	add.s32 	%r48, %r47, -1022;
$L__BB1_4:
	add.f64 	%fd13, %fd107, 0dBFF0000000000000;
	add.f64 	%fd14, %fd107, 0d3FF0000000000000;
	rcp.approx.ftz.f64 	%fd15, %fd14;
	neg.f64 	%fd16, %fd14;
	fma.rn.f64 	%fd17, %fd16, %fd15, 0d3FF0000000000000;
	fma.rn.f64 	%fd18, %fd17, %fd17, %fd17;
	fma.rn.f64 	%fd19, %fd18, %fd15, %fd15;
	mul.f64 	%fd20, %fd13, %fd19;
	fma.rn.f64 	%fd21, %fd13, %fd19, %fd20;
	mul.f64 	%fd22, %fd21, %fd21;
	fma.rn.f64 	%fd23, %fd22, 0d3EB0F5FF7D2CAFE2, 0d3ED0F5D241AD3B5A;
	fma.rn.f64 	%fd24, %fd23, %fd22, 0d3EF3B20A75488A3F;
	fma.rn.f64 	%fd25, %fd24, %fd22, 0d3F1745CDE4FAECD5;
	fma.rn.f64 	%fd26, %fd25, %fd22, 0d3F3C71C7258A578B;
	fma.rn.f64 	%fd27, %fd26, %fd22, 0d3F6249249242B910;
	fma.rn.f64 	%fd28, %fd27, %fd22, 0d3F89999999999DFB;
	sub.f64 	%fd29, %fd13, %fd21;
	add.f64 	%fd30, %fd29, %fd29;
	neg.f64 	%fd31, %fd21;
	fma.rn.f64 	%fd32, %fd31, %fd13, %fd30;
	mul.f64 	%fd33, %fd19, %fd32;
	fma.rn.f64 	%fd34, %fd22, %fd28, 0d3FB5555555555555;
	mov.f64 	%fd35, 0d3FB5555555555555;
	sub.f64 	%fd36, %fd35, %fd34;
	fma.rn.f64 	%fd37, %fd22, %fd28, %fd36;
	add.f64 	%fd38, %fd37, 0dBC46A4CB00B9E7B0;
	add.f64 	%fd39, %fd34, %fd38;
	sub.f64 	%fd40, %fd34, %fd39;
	add.f64 	%fd41, %fd38, %fd40;
	mul.rn.f64 	%fd42, %fd21, %fd21;
	neg.f64 	%fd43, %fd42;
	fma.rn.f64 	%fd44, %fd21, %fd21, %fd43;
	{
	.reg .b32 %temp; 
	mov.b64 	{%r22, %temp}, %fd33;
	}
	{
	.reg .b32 %temp; 
	mov.b64 	{%temp, %r23}, %fd33;
	}
	add.s32 	%r24, %r23, 1048576;
	mov.b64 	%fd45, {%r22, %r24};
	fma.rn.f64 	%fd46, %fd21, %fd45, %fd44;
	mul.rn.f64 	%fd47, %fd42, %fd21;
	neg.f64 	%fd48, %fd47;
	fma.rn.f64 	%fd49, %fd42, %fd21, %fd48;
	fma.rn.f64 	%fd50, %fd42, %fd33, %fd49;
	fma.rn.f64 	%fd51, %fd46, %fd21, %fd50;
	mul.rn.f64 	%fd52, %fd39, %fd47;
	neg.f64 	%fd53, %fd52;
	fma.rn.f64 	%fd54, %fd39, %fd47, %fd53;
	fma.rn.f64 	%fd55, %fd39, %fd51, %fd54;
	fma.rn.f64 	%fd56, %fd41, %fd47, %fd55;
	add.f64 	%fd57, %fd52, %fd56;
	sub.f64 	%fd58, %fd52, %fd57;
	add.f64 	%fd59, %fd56, %fd58;
	add.f64 	%fd60, %fd21, %fd57;
	sub.f64 	%fd61, %fd21, %fd60;
	add.f64 	%fd62, %fd57, %fd61;
	add.f64 	%fd63, %fd59, %fd62;
	add.f64 	%fd64, %fd33, %fd63;
	add.f64 	%fd65, %fd60, %fd64;
	sub.f64 	%fd66, %fd60, %fd65;
	add.f64 	%fd67, %fd64, %fd66;
	xor.b32  	%r25, %r48, -2147483648;
	mov.b32 	%r26, 1127219200;
	mov.b64 	%fd68, {%r25, %r26};
	mov.b32 	%r27, -2147483648;
	mov.b64 	%fd69, {%r27, %r26};
	sub.f64 	%fd70, %fd68, %fd69;
	fma.rn.f64 	%fd71, %fd70, 0d3FE62E42FEFA39EF, %fd65;
	fma.rn.f64 	%fd72, %fd70, 0dBFE62E42FEFA39EF, %fd71;
	sub.f64 	%fd73, %fd72, %fd65;
	sub.f64 	%fd74, %fd67, %fd73;
	fma.rn.f64 	%fd75, %fd70, 0d3C7ABC9E3B39803F, %fd74;
	add.f64 	%fd76, %fd71, %fd75;
	sub.f64 	%fd77, %fd71, %fd76;
	add.f64 	%fd78, %fd75, %fd77;
	{
	.reg .b32 %temp; 
	mov.b64 	{%temp, %r28}, %fd11;
	}
	{
	.reg .b32 %temp; 
	mov.b64 	{%r29, %temp}, %fd11;
	}
	shl.b32 	%r30, %r28, 1;
	setp.gt.u32 	%p3, %r30, -33554433;
	and.b32  	%r31, %r28, -15728641;
	selp.b32 	%r32, %r31, %r28, %p3;
	mov.b64 	%fd79, {%r29, %r32};
	mul.rn.f64 	%fd80, %fd76, %fd79;
	neg.f64 	%fd81, %fd80;
	fma.rn.f64 	%fd82, %fd76, %fd79, %fd81;
	fma.rn.f64 	%fd83, %fd78, %fd79, %fd82;
	add.f64 	%fd4, %fd80, %fd83;
	sub.f64 	%fd84, %fd80, %fd4;
	add.f64 	%fd5, %fd83, %fd84;
	fma.rn.f64 	%fd85, %fd4, 0d3FF71547652B82FE, 0d4338000000000000;
	{
	.reg .b32 %temp; 
	mov.b64 	{%r13, %temp}, %fd85;
	}
	mov.f64 	%fd86, 0dC338000000000000;
	add.rn.f64 	%fd87, %fd85, %fd86;
	fma.rn.f64 	%fd88, %fd87, 0dBFE62E42FEFA39EF, %fd4;
	fma.rn.f64 	%fd89, %fd87, 0dBC7ABC9E3B39803F, %fd88;
	fma.rn.f64 	%fd90, %fd89, 0d3E5ADE1569CE2BDF, 0d3E928AF3FCA213EA;
	fma.rn.f64 	%fd91, %fd90, %fd89, 0d3EC71DEE62401315;
	fma.rn.f64 	%fd92, %fd91, %fd89, 0d3EFA01997C89EB71;
	fma.rn.f64 	%fd93, %fd92, %fd89, 0d3F2A01A014761F65;
	fma.rn.f64 	%fd94, %fd93, %fd89, 0d3F56C16C1852B7AF;
	fma.rn.f64 	%fd95, %fd94, %fd89, 0d3F81111111122322;
	fma.rn.f64 	%fd96, %fd95, %fd89, 0d3FA55555555502A1;
	fma.rn.f64 	%fd97, %fd96, %fd89, 0d3FC5555555555511;
	fma.rn.f64 	%fd98, %fd97, %fd89, 0d3FE000000000000B;
	fma.rn.f64 	%fd99, %fd98, %fd89, 0d3FF0000000000000;
	fma.rn.f64 	%fd100, %fd99, %fd89, 0d3FF0000000000000;
	{
	.reg .b32 %temp; 
	mov.b64 	{%r14, %temp}, %fd100;
	}
	{
	.reg .b32 %temp; 
	mov.b64 	{%temp, %r15}, %fd100;
	}
	shl.b32 	%r33, %r13, 20;
	add.s32 	%r34, %r33, %r15;
	mov.b64 	%fd108, {%r14, %r34};
	{
	.reg .b32 %temp; 
	mov.b64 	{%temp, %r35}, %fd4;
	}
	mov.b32 	%f2, %r35;
	abs.f32 	%f1, %f2;
	setp.lt.f32 	%p4, %f1, 0f4086232B;
	@%p4 bra 	$L__BB1_7;
	setp.lt.f64 	%p5, %fd4, 0d0000000000000000;
	add.f64 	%fd101, %fd4, 0d7FF0000000000000;
	selp.f64 	%fd108, 0d0000000000000000, %fd101, %p5;
	setp.geu.f32 	%p6, %f1, 0f40874800;
	@%p6 bra 	$L__BB1_7;
	shr.u32 	%r36, %r13, 31;
	add.s32 	%r37, %r13, %r36;
	shr.s32 	%r38, %r37, 1;
	shl.b32 	%r39, %r38, 20;
	add.s32 	%r40, %r15, %r39;
	mov.b64 	%fd102, {%r14, %r40};
	sub.s32 	%r41, %r13, %r38;
	shl.b32 	%r42, %r41, 20;
	add.s32 	%r43, %r42, 1072693248;
	mov.b32 	%r44, 0;
	mov.b64 	%fd103, {%r44, %r43};
	mul.f64 	%fd108, %fd103, %fd102;
$L__BB1_7:
	abs.f64 	%fd104, %fd108;
	setp.eq.f64 	%p7, %fd104, 0d7FF0000000000000;
	fma.rn.f64 	%fd105, %fd108, %fd5, %fd108;
	selp.f64 	%fd106, %fd108, %fd105, %p7;
	st.param.f64 	[func_retval0], %fd106;
	ret;

}


// ===== COMPILED SASS (sm_100) =====

	.target	sm_100

	.elftype	@"ET_EXEC"


//--------------------- .note.nv.tkinfo           --------------------------
	.section	.note.nv.tkinfo,"",@"SHT_NOTE"
	.sectionflags	@"SHF_NOTE_NV_TKINFO"
	.tkinfo
        /*0018*/ 	.word	0x00000002
        /*0030*/ 	.string	""
        /*0030*/ 	.string	"ptxas"
        /*0030*/ 	.string	"Cuda compilation tools, release 13.0, V13.0.88"
        /*0030*/ 	.string	"Build cuda_13.0.r13.0/compiler.36424714_0"
        /*0030*/ 	.string	"-arch sm_100 -m 64 "



//--------------------- .note.nv.cuinfo           --------------------------
	.section	.note.nv.cuinfo,"",@"SHT_NOTE"
	.sectionflags	@"SHF_NOTE_NV_CUINFO"
        /*0018*/ 	.short	0x0002
        /*001a*/ 	.short	0x0064
        /*001c*/ 	.short	0x0082
	.zero		2


//--------------------- .nv.info                  --------------------------
	.section	.nv.info,"",@"SHT_CUDA_INFO"
	.align	4


	//----- nvinfo : EIATTR_REGCOUNT
	.align		4
        /*0000*/ 	.byte	0x04, 0x2f
        /*0002*/ 	.short	(.L_1 - .L_0)
	.align		4
.L_0:
        /*0004*/ 	.word	index@(_Z8sph_stepP8Particleffffff)
        /*0008*/ 	.word	0x00000030


	//----- nvinfo : EIATTR_FRAME_SIZE
	.align		4
.L_1:
        /*000c*/ 	.byte	0x04, 0x11
        /*000e*/ 	.short	(.L_3 - .L_2)
	.align		4
.L_2:
        /*0010*/ 	.word	index@($_Z8sph_stepP8Particleffffff$__internal_accurate_pow)
        /*0014*/ 	.word	0x00000000


	//----- nvinfo : EIATTR_FRAME_SIZE
	.align		4
.L_3:
        /*0018*/ 	.byte	0x04, 0x11
        /*001a*/ 	.short	(.L_5 - .L_4)
	.align		4
.L_4:
        /*001c*/ 	.word	index@($__internal_2_$__cuda_sm3x_div_rn_noftz_f32_slowpath)
        /*0020*/ 	.word	0x00000000


	//----- nvinfo : EIATTR_FRAME_SIZE
	.align		4
.L_5:
        /*0024*/ 	.byte	0x04, 0x11
        /*0026*/ 	.short	(.L_7 - .L_6)
	.align		4
.L_6:
        /*0028*/ 	.word	index@($__internal_1_$__cuda_sm20_sqrt_rn_f32_slowpath)
        /*002c*/ 	.word	0x00000000


	//----- nvinfo : EIATTR_FRAME_SIZE
	.align		4
.L_7:
        /*0030*/ 	.byte	0x04, 0x11
        /*0032*/ 	.short	(.L_9 - .L_8)
	.align		4
.L_8:
        /*0034*/ 	.word	index@($__internal_0_$__cuda_sm20_div_rn_f64_full)
        /*0038*/ 	.word	0x00000000


	//----- nvinfo : EIATTR_FRAME_SIZE
	.align		4
.L_9:
        /*003c*/ 	.byte	0x04, 0x11
        /*003e*/ 	.short	(.L_11 - .L_10)
	.align		4
.L_10:
        /*0040*/ 	.word	index@(_Z8sph_stepP8Particleffffff)
        /*0044*/ 	.word	0x00000000


	//----- nvinfo : EIATTR_MIN_STACK_SIZE
	.align		4
.L_11:
        /*0048*/ 	.byte	0x04, 0x12
        /*004a*/ 	.short	(.L_13 - .L_12)
	.align		4
.L_12:
        /*004c*/ 	.word	index@(_Z8sph_stepP8Particleffffff)
        /*0050*/ 	.word	0x00000000
.L_13:


//--------------------- .nv.compat                --------------------------
	.section	.nv.compat,"",@"SHT_CUDA_COMPAT_INFO"
	.align	4
        /*0000*/ 	.byte	0x02, 0x09, 0x00, 0x00, 0x02, 0x02, 0x01, 0x00, 0x02, 0x05, 0x05, 0x00, 0x03, 0x07, 0x01, 0x01
        /*0010*/ 	.byte	0x02, 0x03, 0x00, 0x00, 0x02, 0x06, 0x01, 0x00, 0x04, 0x0b, 0x08, 0x00, 0x01, 0x00, 0x00, 0x00
        /*0020*/ 	.byte	0x00, 0x00, 0x00, 0x00


//--------------------- .nv.info._Z8sph_stepP8Particleffffff --------------------------
	.section	.nv.info._Z8sph_stepP8Particleffffff,"",@"SHT_CUDA_INFO"
	.sectionflags	@""
	.align	4


	//----- nvinfo : EIATTR_CUDA_API_VERSION
	.align		4
        /*0000*/ 	.byte	0x04, 0x37
        /*0002*/ 	.short	(.L_15 - .L_14)
.L_14:
        /*0004*/ 	.word	0x00000082


	//----- nvinfo : EIATTR_KPARAM_INFO
	.align		4
.L_15:
        /*0008*/ 	.byte	0x04, 0x17
        /*000a*/ 	.short	(.L_17 - .L_16)
.L_16:
        /*000c*/ 	.word	0x00000000
        /*0010*/ 	.short	0x0006
        /*0012*/ 	.short	0x001c
        /*0014*/ 	.byte	0x00, 0xf0, 0x11, 0x00


	//----- nvinfo : EIATTR_KPARAM_INFO
	.align		4
.L_17:
        /*0018*/ 	.byte	0x04, 0x17
        /*001a*/ 	.short	(.L_19 - .L_18)
.L_18:
        /*001c*/ 	.word	0x00000000
        /*0020*/ 	.short	0x0005
        /*0022*/ 	.short	0x0018
        /*0024*/ 	.byte	0x00, 0xf0, 0x11, 0x00


	//----- nvinfo : EIATTR_KPARAM_INFO
	.align		4
.L_19:
        /*0028*/ 	.byte	0x04, 0x17
        /*002a*/ 	.short	(.L_21 - .L_20)
.L_20:
        /*002c*/ 	.word	0x00000000
        /*0030*/ 	.short	0x0004
        /*0032*/ 	.short	0x0014
        /*0034*/ 	.byte	0x00, 0xf0, 0x11, 0x00


	//----- nvinfo : EIATTR_KPARAM_INFO
	.align		4
.L_21:
        /*0038*/ 	.byte	0x04, 0x17
        /*003a*/ 	.short	(.L_23 - .L_22)
.L_22:
        /*003c*/ 	.word	0x00000000
        /*0040*/ 	.short	0x0003
        /*0042*/ 	.short	0x0010
        /*0044*/ 	.byte	0x00, 0xf0, 0x11, 0x00


	//----- nvinfo : EIATTR_KPARAM_INFO
	.align		4
.L_23:
        /*0048*/ 	.byte	0x04, 0x17
        /*004a*/ 	.short	(.L_25 - .L_24)
.L_24:
        /*004c*/ 	.word	0x00000000
        /*0050*/ 	.short	0x0002
        /*0052*/ 	.short	0x000c
        /*0054*/ 	.byte	0x00, 0xf0, 0x11, 0x00


	//----- nvinfo : EIATTR_KPARAM_INFO
	.align		4
.L_25:
        /*0058*/ 	.byte	0x04, 0x17
        /*005a*/ 	.short	(.L_27 - .L_26)
.L_26:
        /*005c*/ 	.word	0x00000000
        /*0060*/ 	.short	0x0001
        /*0062*/ 	.short	0x0008
        /*0064*/ 	.byte	0x00, 0xf0, 0x11, 0x00


	//----- nvinfo : EIATTR_KPARAM_INFO
	.align		4
.L_27:
        /*0068*/ 	.byte	0x04, 0x17
        /*006a*/ 	.short	(.L_29 - .L_28)
.L_28:
        /*006c*/ 	.word	0x00000000
        /*0070*/ 	.short	0x0000
        /*0072*/ 	.short	0x0000
        /*0074*/ 	.byte	0x00, 0xf5, 0x21, 0x00


	//----- nvinfo : EIATTR_SPARSE_MMA_MASK
	.align		4
.L_29:
        /*0078*/ 	.byte	0x03, 0x50
        /*007a*/ 	.short	0x0000


	//----- nvinfo : EIATTR_MAXREG_COUNT
	.align		4
        /*007c*/ 	.byte	0x03, 0x1b
        /*007e*/ 	.short	0x00ff


	//----- nvinfo : EIATTR_NUM_BARRIERS
	.align		4
        /*0080*/ 	.byte	0x02, 0x4c
        /*0082*/ 	.byte	0x01
	.zero		1


	//----- nvinfo : EIATTR_MERCURY_ISA_VERSION
	.align		4
        /*0084*/ 	.byte	0x03, 0x5f
        /*0086*/ 	.short	0x0101


	//----- nvinfo : EIATTR_VRC_CTA_INIT_COUNT
	.align		4
        /*0088*/ 	.byte	0x02, 0x4a
	.zero		1
	.zero		1


	//----- nvinfo : EIATTR_EXIT_INSTR_OFFSETS
	.align		4
        /*008c*/ 	.byte	0x04, 0x1c
        /*008e*/ 	.short	(.L_31 - .L_30)


	//   ....[0]....
.L_30:
        /*0090*/ 	.word	0x00002010


	//----- nvinfo : EIATTR_CRS_STACK_SIZE
	.align		4
.L_31:
        /*0094*/ 	.byte	0x04, 0x1e
        /*0096*/ 	.short	(.L_33 - .L_32)
.L_32:
        /*0098*/ 	.word	0x00000000


	//----- nvinfo : EIATTR_CBANK_PARAM_SIZE
	.align		4
.L_33:
        /*009c*/ 	.byte	0x03, 0x19
        /*009e*/ 	.short	0x0020


	//----- nvinfo : EIATTR_PARAM_CBANK
	.align		4
        /*00a0*/ 	.byte	0x04, 0x0a
        /*00a2*/ 	.short	(.L_35 - .L_34)
	.align		4
.L_34:
        /*00a4*/ 	.word	index@(.nv.constant0._Z8sph_stepP8Particleffffff)
        /*00a8*/ 	.short	0x0380
        /*00aa*/ 	.short	0x0020


	//----- nvinfo : EIATTR_SW_WAR
	.align		4
.L_35:
        /*00ac*/ 	.byte	0x04, 0x36
        /*00ae*/ 	.short	(.L_37 - .L_36)
.L_36:
        /*00b0*/ 	.word	0x00000008
.L_37:


//--------------------- .nv.callgraph             --------------------------
	.section	.nv.callgraph,"",@"SHT_CUDA_CALLGRAPH"
	.align	4
	.sectionentsize	8
	.align		4
        /*0000*/ 	.word	0x00000000
	.align		4
        /*0004*/ 	.word	0xffffffff
	.align		4
        /*0008*/ 	.word	0x00000000
	.align		4
        /*000c*/ 	.word	0xfffffffe
	.align		4
        /*0010*/ 	.word	0x00000000
	.align		4
        /*0014*/ 	.word	0xfffffffd
	.align		4
        /*0018*/ 	.word	0x00000000
	.align		4
        /*001c*/ 	.word	0xfffffffc


//--------------------- .text._Z8sph_stepP8Particleffffff --------------------------
	.section	.text._Z8sph_stepP8Particleffffff,"ax",@progbits
	.align	128
        .global         _Z8sph_stepP8Particleffffff
        .type           _Z8sph_stepP8Particleffffff,@function
        .size           _Z8sph_stepP8Particleffffff,(.L_x_64 - _Z8sph_stepP8Particleffffff)
        .other          _Z8sph_stepP8Particleffffff,@"STO_CUDA_ENTRY STV_DEFAULT"
_Z8sph_stepP8Particleffffff:
.text._Z8sph_stepP8Particleffffff:
[----:B------:R-:W-:Y:S01]  /*0000*/  LDC R1, c[0x0][0x37c] ;  /* 0x0000df00ff017b82 */ /* 0x000fe20000000800 */
[----:B------:R-:W0:Y:S07]  /*0010*/  S2R R4, SR_TID.X ;  /* 0x0000000000047919 */ /* 0x000e2e0000002100 */
[----:B------:R-:W0:Y:S01]  /*0020*/  LDC.64 R12, c[0x0][0x380] ;  /* 0x0000e000ff0c7b82 */ /* 0x000e220000000a00 */
[----:B------:R-:W1:Y:S01]  /*0030*/  LDCU.64 UR8, c[0x0][0x358] ;  /* 0x00006b00ff0877ac */ /* 0x000e620008000a00 */
[----:B------:R-:W2:Y:S06]  /*0040*/  LDCU.64 UR4, c[0x0][0x380] ;  /* 0x00007000ff0477ac */ /* 0x000eac0008000a00 */
[----:B------:R-:W3:Y:S01]  /*0050*/  LDC R0, c[0x0][0x38c] ;  /* 0x0000e300ff007b82 */ /* 0x000ee20000000800 */
[----:B------:R-:W4:Y:S01]  /*0060*/  LDCU UR6, c[0x0][0x380] ;  /* 0x00007000ff0677ac */ /* 0x000f220008000800 */
[----:B------:R-:W0:Y:S06]  /*0070*/  LDCU UR14, c[0x0][0x38c] ;  /* 0x00007180ff0e77ac */ /* 0x000e2c0008000800 */
[----:B------:R-:W2:Y:S01]  /*0080*/  LDC R9, c[0x0][0x384] ;  /* 0x0000e100ff097b82 */ /* 0x000ea20000000800 */
[----:B------:R-:W0:Y:S02]  /*0090*/  LDCU UR7, c[0x0][0x388] ;  /* 0x00007100ff0777ac */ /* 0x000e240008000800 */
[----:B0-----:R-:W-:-:S05]  /*00a0*/  IMAD.WIDE.U32 R12, R4, 0x20, R12 ;  /* 0x00000020040c7825 */ /* 0x001fca00078e000c */
[----:B-1----:R0:W5:Y:S04]  /*00b0*/  LDG.E R16, desc[UR8][R12.64] ;  /* 0x000000080c107981 */ /* 0x002168000c1e1900 */
[----:B------:R0:W5:Y:S04]  /*00c0*/  LDG.E R15, desc[UR8][R12.64+0x4] ;  /* 0x000004080c0f7981 */ /* 0x000168000c1e1900 */
[----:B------:R0:W5:Y:S01]  /*00d0*/  LDG.E R14, desc[UR8][R12.64+0x8] ;  /* 0x000008080c0e7981 */ /* 0x000162000c1e1900 */
[----:B---3--:R-:W1:Y:S01]  /*00e0*/  F2F.F64.F32 R10, R0 ;  /* 0x00000000000a7310 */ /* 0x008e620000201800 */
[----:B------:R-:W-:Y:S01]  /*00f0*/  FSETP.NAN.AND P4, PT, R0, R0, PT ;  /* 0x000000000000720b */ /* 0x000fe20003f88000 */
[----:B--2---:R-:W-:Y:S01]  /*0100*/  UIADD3 UR4, UP0, UPT, UR4, 0x28, URZ ;  /* 0x0000002804047890 */ /* 0x004fe2000ff1e0ff */
[----:B------:R-:W-:-:S02]  /*0110*/  IMAD.MOV.U32 R17, RZ, RZ, RZ ;  /* 0x000000ffff117224 */ /* 0x000fc400078e00ff */
[----:B----4-:R-:W-:Y:S01]  /*0120*/  IMAD.U32 R8, RZ, RZ, UR6 ;  /* 0x00000006ff087e24 */ /* 0x010fe2000f8e00ff */
[----:B------:R-:W-:Y:S02]  /*0130*/  UIADD3.X UR5, UPT, UPT, URZ, UR5, URZ, UP0, !UPT ;  /* 0x00000005ff057290 */ /* 0x000fe400087fe4ff */
[----:B------:R-:W-:Y:S01]  /*0140*/  IMAD.U32 R6, RZ, RZ, UR4 ;  /* 0x00000004ff067e24 */ /* 0x000fe2000f8e00ff */
[----:B------:R-:W-:-:S03]  /*0150*/  UMOV UR4, URZ ;  /* 0x000000ff00047c82 */ /* 0x000fc60008000000 */
[----:B------:R-:W-:Y:S01]  /*0160*/  IMAD.U32 R7, RZ, RZ, UR5 ;  /* 0x00000005ff077e24 */ /* 0x000fe2000f8e00ff */
[C---:B-1----:R-:W-:Y:S01]  /*0170*/  DADD R2, R10.reuse, 9 ;  /* 0x402200000a027429 */ /* 0x042fe20000000000 */
[----:B------:R-:W-:Y:S01]  /*0180*/  ISETP.GE.AND P2, PT, R11, RZ, PT ;  /* 0x000000ff0b00720c */ /* 0x000fe20003f46270 */
[----:B------:R-:W-:-:S04]  /*0190*/  DSETP.NEU.AND P3, PT, |R10|, +INF , PT ;  /* 0x7ff000000a00742a */ /* 0x000fc80003f6d200 */
[----:B------:R-:W-:-:S04]  /*01a0*/  IMAD.MOV.U32 R2, RZ, RZ, 0x7ff00000 ;  /* 0x7ff00000ff027424 */ /* 0x000fc800078e00ff */
[----:B------:R-:W-:Y:S01]  /*01b0*/  LOP3.LUT R5, R3, 0x7ff00000, RZ, 0xc0, !PT ;  /* 0x7ff0000003057812 */ /* 0x000fe200078ec0ff */
[----:B------:R-:W-:Y:S01]  /*01c0*/  FMUL R3, R0, R0 ;  /* 0x0000000000037220 */ /* 0x000fe20000400000 */
[----:B------:R-:W-:Y:S02]  /*01d0*/  SEL R2, R2, 0xfff00000, P2 ;  /* 0xfff0000002027807 */ /* 0x000fe40001000000 */
[C---:B------:R-:W-:Y:S02]  /*01e0*/  ISETP.NE.OR P0, PT, R5.reuse, 0x7ff00000, P4 ;  /* 0x7ff000000500780c */ /* 0x040fe40002705670 */
[----:B------:R-:W-:-:S11]  /*01f0*/  ISETP.NE.AND P5, PT, R5, 0x7ff00000, PT ;  /* 0x7ff000000500780c */ /* 0x000fd60003fa5270 */
[----:B0-----:R-:W-:-:S14]  /*0200*/  DSETP.NEU.OR P0, PT, |R10|, +INF , P0 ;  /* 0x7ff000000a00742a */ /* 0x001fdc000070d600 */
.L_x_17:
[----:B------:R-:W2:Y:S04]  /*0210*/  LDG.E R0, desc[UR8][R6.64+-0x24] ;  /* 0xffffdc0806007981 */ /* 0x000ea8000c1e1900 */
[----:B------:R-:W3:Y:S04]  /*0220*/  LDG.E R19, desc[UR8][R6.64+-0x28] ;  /* 0xffffd80806137981 */ /* 0x000ee8000c1e1900 */
[----:B0-----:R-:W4:Y:S01]  /*0230*/  LDG.E R21, desc[UR8][R6.64+-0x20] ;  /* 0xffffe00806157981 */ /* 0x001f22000c1e1900 */
[----:B------:R-:W-:Y:S01]  /*0240*/  UMOV UR6, URZ ;  /* 0x000000ff00067c82 */ /* 0x000fe20008000000 */
[----:B------:R-:W-:Y:S01]  /*0250*/  UMOV UR5, URZ ;  /* 0x000000ff00057c82 */ /* 0x000fe20008000000 */
[----:B------:R-:W-:Y:S01]  /*0260*/  BSSY.RECONVERGENT B0, `(.L_x_0) ;  /* 0x000005a000007945 */ /* 0x000fe20003800200 */
[----:B------:R-:W-:-:S02]  /*0270*/  IMAD.MOV.U32 R20, RZ, RZ, RZ ;  /* 0x000000ffff147224 */ /* 0x000fc400078e00ff */
[----:B--2--5:R-:W-:Y:S01]  /*0280*/  FADD R0, R15, -R0 ;  /* 0x800000000f007221 */ /* 0x024fe20000000000 */
[----:B---3--:R-:W-:-:S03]  /*0290*/  FADD R19, R16, -R19 ;  /* 0x8000001310137221 */ /* 0x008fc60000000000 */
[----:B------:R-:W-:Y:S01]  /*02a0*/  FMUL R0, R0, R0 ;  /* 0x0000000000007220 */ /* 0x000fe20000400000 */
[----:B----4-:R-:W-:-:S03]  /*02b0*/  FADD R21, R14, -R21 ;  /* 0x800000150e157221 */ /* 0x010fc60000000000 */
[----:B------:R-:W-:-:S04]  /*02c0*/  FFMA R0, R19, R19, R0 ;  /* 0x0000001313007223 */ /* 0x000fc80000000000 */
[----:B------:R-:W-:-:S05]  /*02d0*/  FFMA R0, R21, R21, R0 ;  /* 0x0000001515007223 */ /* 0x000fca0000000000 */
[----:B------:R-:W-:-:S13]  /*02e0*/  FSETP.GT.AND P1, PT, R0, R3, PT ;  /* 0x000000030000720b */ /* 0x000fda0003f24000 */
[----:B------:R-:W-:Y:S05]  /*02f0*/  @P1 BRA `(.L_x_1) ;  /* 0x0000000400401947 */ /* 0x000fea0003800000 */
[----:B------:R-:W-:Y:S01]  /*0300*/  FADD R38, R3, -R0 ;  /* 0x8000000003267221 */ /* 0x000fe20000000000 */
[----:B------:R-:W-:Y:S01]  /*0310*/  BSSY.RECONVERGENT B1, `(.L_x_2) ;  /* 0x0000007000017945 */ /* 0x000fe20003800200 */
[----:B------:R-:W-:Y:S01]  /*0320*/  IMAD.MOV.U32 R45, RZ, RZ, 0x40080000 ;  /* 0x40080000ff2d7424 */ /* 0x000fe200078e00ff */
[----:B------:R-:W-:Y:S01]  /*0330*/  MOV R0, 0x380 ;  /* 0x0000038000007802 */ /* 0x000fe20000000f00 */
[----:B------:R-:W0:Y:S02]  /*0340*/  F2F.F64.F32 R40, R38 ;  /* 0x0000002600287310 */ /* 0x000e240000201800 */
[----:B0-----:R-:W-:-:S10]  /*0350*/  DADD R20, -RZ, |R40| ;  /* 0x00000000ff147229 */ /* 0x001fd40000000528 */
[----:B------:R-:W-:-:S07]  /*0360*/  IMAD.MOV.U32 R44, RZ, RZ, R21 ;  /* 0x000000ffff2c7224 */ /* 0x000fce00078e0015 */
[----:B------:R-:W-:Y:S05]  /*0370*/  CALL.REL.NOINC `($_Z8sph_stepP8Particleffffff$__internal_accurate_pow) ;  /* 0x0000002800947944 */ /* 0x000fea0003c00000 */
[----:B------:R-:W-:Y:S05]  /*0380*/  BSYNC.RECONVERGENT B1 ;  /* 0x0000000000017941 */ /* 0x000fea0003800200 */
.L_x_2:
[----:B------:R-:W-:Y:S01]  /*0390*/  DADD R22, -RZ, -R18 ;  /* 0x00000000ff167229 */ /* 0x000fe20000000912 */
[----:B------:R-:W-:Y:S01]  /*03a0*/  ISETP.GE.AND P1, PT, R41, RZ, PT ;  /* 0x000000ff2900720c */ /* 0x000fe20003f26270 */
[----:B------:R-:W-:Y:S01]  /*03b0*/  DADD R20, R40, 3 ;  /* 0x4008000028147429 */ /* 0x000fe20000000000 */
[----:B------:R-:W-:Y:S01]  /*03c0*/  FSETP.NEU.AND P6, PT, R38, RZ, PT ;  /* 0x000000ff2600720b */ /* 0x000fe20003fcd000 */
[----:B------:R-:W-:Y:S06]  /*03d0*/  BSSY.RECONVERGENT B1, `(.L_x_3) ;  /* 0x0000011000017945 */ /* 0x000fec0003800200 */
[----:B------:R-:W-:-:S02]  /*03e0*/  FSEL R42, R22, R18, !P1 ;  /* 0x00000012162a7208 */ /* 0x000fc40004800000 */
[----:B------:R-:W-:Y:S01]  /*03f0*/  FSEL R23, R23, R19, !P1 ;  /* 0x0000001317177208 */ /* 0x000fe20004800000 */
[----:B------:R-:W-:Y:S01]  /*0400*/  DADD R18, -RZ, |R10| ;  /* 0x00000000ff127229 */ /* 0x000fe2000000050a */
[----:B------:R-:W-:Y:S02]  /*0410*/  LOP3.LUT R20, R21, 0x7ff00000, RZ, 0xc0, !PT ;  /* 0x7ff0000015147812 */ /* 0x000fe400078ec0ff */
[----:B------:R-:W-:Y:S02]  /*0420*/  FSEL R42, R42, RZ, P6 ;  /* 0x000000ff2a2a7208 */ /* 0x000fe40003000000 */
[----:B------:R-:W-:Y:S02]  /*0430*/  FSEL R43, R41, R23, !P6 ;  /* 0x00000017292b7208 */ /* 0x000fe40007000000 */
[----:B------:R-:W-:-:S03]  /*0440*/  ISETP.NE.AND P6, PT, R20, 0x7ff00000, PT ;  /* 0x7ff000001400780c */ /* 0x000fc60003fc5270 */
[----:B------:R-:W-:-:S10]  /*0450*/  IMAD.MOV.U32 R20, RZ, RZ, R18 ;  /* 0x000000ffff147224 */ /* 0x000fd400078e0012 */
[----:B------:R-:W-:Y:S05]  /*0460*/  @P6 BRA `(.L_x_4) ;  /* 0x00000000001c6947 */ /* 0x000fea0003800000 */
[----:B------:R-:W-:-:S13]  /*0470*/  FSETP.NAN.AND P6, PT, R38, R38, PT ;  /* 0x000000262600720b */ /* 0x000fda0003fc8000 */
[----:B------:R-:W-:Y:S01]  /*0480*/  @P6 DADD R42, R40, 3 ;  /* 0x40080000282a6429 */ /* 0x000fe20000000000 */
[----:B------:R-:W-:Y:S10]  /*0490*/  @P6 BRA `(.L_x_4) ;  /* 0x0000000000106947 */ /* 0x000ff40003800000 */
[----:B------:R-:W-:-:S14]  /*04a0*/  DSETP.NEU.AND P6, PT, |R40|, +INF , PT ;  /* 0x7ff000002800742a */ /* 0x000fdc0003fcd200 */
[----:B------:R-:W-:Y:S02]  /*04b0*/  @!P6 IMAD.MOV.U32 R0, RZ, RZ, 0x7ff00000 ;  /* 0x7ff00000ff00e424 */ /* 0x000fe400078e00ff */
[----:B------:R-:W-:-:S03]  /*04c0*/  @!P6 IMAD.MOV.U32 R42, RZ, RZ, RZ ;  /* 0x000000ffff2ae224 */ /* 0x000fc600078e00ff */
[----:B------:R-:W-:-:S07]  /*04d0*/  @!P6 SEL R43, R0, 0xfff00000, P1 ;  /* 0xfff00000002be807 */ /* 0x000fce0000800000 */
.L_x_4:
[----:B------:R-:W-:Y:S05]  /*04e0*/  BSYNC.RECONVERGENT B1 ;  /* 0x0000000000017941 */ /* 0x000fea0003800200 */
.L_x_3:
[----:B------:R-:W-:Y:S01]  /*04f0*/  BSSY.RECONVERGENT B1, `(.L_x_5) ;  /* 0x0000005000017945 */ /* 0x000fe20003800200 */
[----:B------:R-:W-:Y:S01]  /*0500*/  IMAD.MOV.U32 R44, RZ, RZ, R19 ;  /* 0x000000ffff2c7224 */ /* 0x000fe200078e0013 */
[----:B------:R-:W-:Y:S01]  /*0510*/  MOV R0, 0x540 ;  /* 0x0000054000007802 */ /* 0x000fe20000000f00 */
[----:B------:R-:W-:-:S07]  /*0520*/  IMAD.MOV.U32 R45, RZ, RZ, 0x40220000 ;  /* 0x40220000ff2d7424 */ /* 0x000fce00078e00ff */
[----:B------:R-:W-:Y:S05]  /*0530*/  CALL.REL.NOINC `($_Z8sph_stepP8Particleffffff$__internal_accurate_pow) ;  /* 0x0000002800247944 */ /* 0x000fea0003c00000 */
[----:B------:R-:W-:Y:S05]  /*0540*/  BSYNC.RECONVERGENT B1 ;  /* 0x0000000000017941 */ /* 0x000fea0003800200 */
.L_x_5:
[----:B------:R-:W-:Y:S01]  /*0550*/  DADD R20, -RZ, -R18 ;  /* 0x00000000ff147229 */ /* 0x000fe20000000912 */
[----:B------:R-:W-:Y:S01]  /*0560*/  FSETP.NEU.AND P1, PT, RZ, UR14, PT ;  /* 0x0000000eff007c0b */ /* 0x000fe2000bf2d000 */
[----:B------:R-:W-:Y:S01]  /*0570*/  UMOV UR10, 0x54442d18 ;  /* 0x54442d18000a7882 */ /* 0x000fe20000000000 */
[----:B------:R-:W-:Y:S01]  /*0580*/  UMOV UR11, 0x406921fb ;  /* 0x406921fb000b7882 */ /* 0x000fe20000000000 */
[----:B------:R-:W-:Y:S06]  /*0590*/  BSSY.RECONVERGENT B1, `(.L_x_6) ;  /* 0x000001f000017945 */ /* 0x000fec0003800200 */
[----:B------:R-:W-:-:S02]  /*05a0*/  FSEL R34, R20, R18, !P2 ;  /* 0x0000001214227208 */ /* 0x000fc40005000000 */
[----:B------:R-:W-:Y:S01]  /*05b0*/  FSEL R21, R21, R19, !P2 ;  /* 0x0000001315157208 */ /* 0x000fe20005000000 */
[----:B------:R-:W-:Y:S01]  /*05c0*/  DADD R18, R10, 9 ;  /* 0x402200000a127429 */ /* 0x000fe20000000000 */
[----:B------:R-:W-:Y:S02]  /*05d0*/  FSEL R34, R34, RZ, P1 ;  /* 0x000000ff22227208 */ /* 0x000fe40000800000 */
[----:B------:R-:W-:Y:S02]  /*05e0*/  FSEL R35, R11, R21, !P1 ;  /* 0x000000150b237208 */ /* 0x000fe40004800000 */
[----:B------:R-:W-:Y:S02]  /*05f0*/  FSEL R21, R34, RZ, P3 ;  /* 0x000000ff22157208 */ /* 0x000fe40001800000 */
[----:B------:R-:W-:Y:S02]  /*0600*/  FSEL R23, R35, R2, P3 ;  /* 0x0000000223177208 */ /* 0x000fe40001800000 */
[----:B------:R-:W-:-:S02]  /*0610*/  FSETP.NEU.AND P1, PT, R38, 1, PT ;  /* 0x3f8000002600780b */ /* 0x000fc40003f2d000 */
[----:B------:R-:W-:Y:S01]  /*0620*/  @!P5 FSEL R34, R18, R21, P4 ;  /* 0x000000151222d208 */ /* 0x000fe20002000000 */
[----:B------:R-:W-:Y:S01]  /*0630*/  IMAD.MOV.U32 R18, RZ, RZ, 0x1 ;  /* 0x00000001ff127424 */ /* 0x000fe200078e00ff */
[----:B------:R-:W-:Y:S02]  /*0640*/  @!P5 FSEL R35, R19, R23, P4 ;  /* 0x000000171323d208 */ /* 0x000fe40002000000 */
[----:B------:R-:W-:Y:S02]  /*0650*/  FSEL R38, R42, RZ, P1 ;  /* 0x000000ff2a267208 */ /* 0x000fe40000800000 */
[----:B------:R-:W-:Y:S02]  /*0660*/  FSEL R39, R43, 1.875, P1 ;  /* 0x3ff000002b277808 */ /* 0x000fe40000800000 */
[----:B------:R-:W-:-:S06]  /*0670*/  DMUL R34, R34, UR10 ;  /* 0x0000000a22227c28 */ /* 0x000fcc0008000000 */
[----:B------:R-:W0:Y:S02]  /*0680*/  MUFU.RCP64H R19, R35 ;  /* 0x0000002300137308 */ /* 0x000e240000001800 */
[----:B0-----:R-:W-:-:S08]  /*0690*/  DFMA R20, -R34, R18, 1 ;  /* 0x3ff000002214742b */ /* 0x001fd00000000112 */
[----:B------:R-:W-:-:S08]  /*06a0*/  DFMA R20, R20, R20, R20 ;  /* 0x000000141414722b */ /* 0x000fd00000000014 */
[----:B------:R-:W-:-:S08]  /*06b0*/  DFMA R20, R18, R20, R18 ;  /* 0x000000141214722b */ /* 0x000fd00000000012 */
[----:B------:R-:W-:-:S08]  /*06c0*/  DFMA R18, -R34, R20, 1 ;  /* 0x3ff000002212742b */ /* 0x000fd00000000114 */
[----:B------:R-:W-:-:S08]  /*06d0*/  DFMA R18, R20, R18, R20 ;  /* 0x000000121412722b */ /* 0x000fd00000000014 */
[----:B------:R-:W-:-:S08]  /*06e0*/  DMUL R20, R18, 315 ;  /* 0x4073b00012147828 */ /* 0x000fd00000000000 */
[----:B------:R-:W-:-:S08]  /*06f0*/  DFMA R22, -R34, R20, 315 ;  /* 0x4073b0002216742b */ /* 0x000fd00000000114 */
[----:B------:R-:W-:-:S10]  /*0700*/  DFMA R18, R18, R22, R20 ;  /* 0x000000161212722b */ /* 0x000fd40000000014 */
[----:B------:R-:W-:-:S05]  /*0710*/  FFMA R0, RZ, R35, R19 ;  /* 0x00000023ff007223 */ /* 0x000fca0000000013 */
[----:B------:R-:W-:-:S13]  /*0720*/  FSETP.GT.AND P6, PT, |R0|, 1.469367938527859385e-39, PT ;  /* 0x001000000000780b */ /* 0x000fda0003fc4200 */
[----:B------:R-:W-:Y:S05]  /*0730*/  @P6 BRA `(.L_x_7) ;  /* 0x0000000000106947 */ /* 0x000fea0003800000 */
[----:B------:R-:W-:Y:S01]  /*0740*/  IMAD.MOV.U32 R19, RZ, RZ, R35 ;  /* 0x000000ffff137224 */ /* 0x000fe200078e0023 */
[----:B------:R-:W-:Y:S01]  /*0750*/  MOV R28, 0x780 ;  /* 0x00000780001c7802 */ /* 0x000fe20000000f00 */
[----:B------:R-:W-:-:S07]  /*0760*/  IMAD.MOV.U32 R21, RZ, RZ, 0x4073b000 ;  /* 0x4073b000ff157424 */ /* 0x000fce00078e00ff */
[----:B------:R-:W-:Y:S05]  /*0770*/  CALL.REL.NOINC `($__internal_0_$__cuda_sm20_div_rn_f64_full) ;  /* 0x0000001800287944 */ /* 0x000fea0003c00000 */
.L_x_7:
[----:B------:R-:W-:Y:S05]  /*0780*/  BSYNC.RECONVERGENT B1 ;  /* 0x0000000000017941 */ /* 0x000fea0003800200 */
.L_x_6:
[----:B------:R-:W0:Y:S01]  /*0790*/  LDC R0, c[0x0][0x38c] ;  /* 0x0000e300ff007b82 */ /* 0x000e220000000800 */
[----:B------:R-:W1:Y:S01]  /*07a0*/  F2F.F32.F64 R18, R18 ;  /* 0x0000001200127310 */ /* 0x000e620000301000 */
[----:B0-----:R-:W-:-:S04]  /*07b0*/  FSETP.NEU.AND P1, PT, R0, 1, PT ;  /* 0x3f8000000000780b */ /* 0x001fc80003f2d000 */
[----:B-1----:R-:W-:-:S04]  /*07c0*/  FSEL R0, R18, 1.5666815042495727539, P1 ;  /* 0x3fc8890512007808 */ /* 0x002fc80000800000 */
[----:B------:R-:W0:Y:S02]  /*07d0*/  F2F.F64.F32 R20, R0 ;  /* 0x0000000000147310 */ /* 0x000e240000201800 */
[----:B0-----:R-:W-:-:S10]  /*07e0*/  DMUL R20, R20, R38 ;  /* 0x0000002614147228 */ /* 0x001fd40000000000 */
[----:B------:R0:W1:Y:S02]  /*07f0*/  F2F.F32.F64 R20, R20 ;  /* 0x0000001400147310 */ /* 0x0000640000301000 */
.L_x_1:
[----:B------:R-:W-:Y:S05]  /*0800*/  BSYNC.RECONVERGENT B0 ;  /* 0x0000000000007941 */ /* 0x000fea0003800200 */
.L_x_0:
[----:B------:R-:W2:Y:S04]  /*0810*/  LDG.E R0, desc[UR8][R6.64+-0x4] ;  /* 0xfffffc0806007981 */ /* 0x000ea8000c1e1900 */
[----:B------:R-:W3:Y:S04]  /*0820*/  LDG.E R19, desc[UR8][R6.64+-0x8] ;  /* 0xfffff80806137981 */ /* 0x000ee8000c1e1900 */
[----:B0-----:R-:W4:Y:S01]  /*0830*/  LDG.E R21, desc[UR8][R6.64] ;  /* 0x0000000806157981 */ /* 0x001f22000c1e1900 */
[----:B------:R-:W-:Y:S01]  /*0840*/  BSSY.RECONVERGENT B0, `(.L_x_8) ;  /* 0x000005f000007945 */ /* 0x000fe20003800200 */
[----:B-1----:R-:W-:Y:S01]  /*0850*/  FFMA R17, R20, UR7, R17 ;  /* 0x0000000714117c23 */ /* 0x002fe20008000011 */
[----:B------:R-:W-:-:S02]  /*0860*/  IMAD.MOV.U32 R20, RZ, RZ, RZ ;  /* 0x000000ffff147224 */ /* 0x000fc400078e00ff */
[----:B--2---:R-:W-:Y:S01]  /*0870*/  FADD R0, R15, -R0 ;  /* 0x800000000f007221 */ /* 0x004fe20000000000 */
        /* <DEDUP_REMOVED lines=16> */
.L_x_10:
[----:B------:R-:W-:Y:S01]  /*0980*/  DADD R20, R40, 3 ;  /* 0x4008000028147429 */ /* 0x000fe20000000000 */
[----:B------:R-:W-:Y:S01]  /*0990*/  ISETP.GE.AND P1, PT, R41, RZ, PT ;  /* 0x000000ff2900720c */ /* 0x000fe20003f26270 */
[----:B------:R-:W-:Y:S01]  /*09a0*/  DADD R22, -RZ, -R18 ;  /* 0x00000000ff167229 */ /* 0x000fe20000000912 */
[----:B------:R-:W-:Y:S01]  /*09b0*/  FSETP.NEU.AND P4, PT, R38, RZ, PT ;  /* 0x000000ff2600720b */ /* 0x000fe20003f8d000 */
[----:B------:R-:W-:Y:S06]  /*09c0*/  BSSY.RECONVERGENT B1, `(.L_x_11) ;  /* 0x0000011000017945 */ /* 0x000fec0003800200 */
[----:B------:R-:W-:-:S02]  /*09d0*/  LOP3.LUT R20, R21, 0x7ff00000, RZ, 0xc0, !PT ;  /* 0x7ff0000015147812 */ /* 0x000fc400078ec0ff */
[----:B------:R-:W-:Y:S02]  /*09e0*/  FSEL R18, R22, R18, !P1 ;  /* 0x0000001216127208 */ /* 0x000fe40004800000 */
[----:B------:R-:W-:Y:S02]  /*09f0*/  ISETP.NE.AND P5, PT, R20, 0x7ff00000, PT ;  /* 0x7ff000001400780c */ /* 0x000fe40003fa5270 */
[----:B------:R-:W-:Y:S02]  /*0a00*/  FSEL R19, R23, R19, !P1 ;  /* 0x0000001317137208 */ /* 0x000fe40004800000 */
[----:B------:R-:W-:Y:S02]  /*0a10*/  FSEL R42, R18, RZ, P4 ;  /* 0x000000ff122a7208 */ /* 0x000fe40002000000 */
[----:B------:R-:W-:-:S07]  /*0a20*/  FSEL R43, R41, R19, !P4 ;  /* 0x00000013292b7208 */ /* 0x000fce0006000000 */
[----:B------:R-:W-:Y:S05]  /*0a30*/  @P5 BRA `(.L_x_12) ;  /* 0x0000000000245947 */ /* 0x000fea0003800000 */
[----:B------:R-:W-:-:S13]  /*0a40*/  FSETP.NAN.AND P4, PT, R38, R38, PT ;  /* 0x000000262600720b */ /* 0x000fda0003f88000 */
[----:B------:R-:W-:Y:S05]  /*0a50*/  @P4 BRA `(.L_x_13) ;  /* 0x0000000000184947 */ /* 0x000fea0003800000 */
[----:B------:R-:W-:-:S14]  /*0a60*/  DSETP.NEU.AND P4, PT, |R40|, +INF , PT ;  /* 0x7ff000002800742a */ /* 0x000fdc0003f8d200 */
[----:B------:R-:W-:Y:S05]  /*0a70*/  @P4 BRA `(.L_x_12) ;  /* 0x0000000000144947 */ /* 0x000fea0003800000 */
[----:B------:R-:W-:-:S05]  /*0a80*/  IMAD.MOV.U32 R42, RZ, RZ, -0x100000 ;  /* 0xfff00000ff2a7424 */ /* 0x000fca00078e00ff */
[----:B------:R-:W-:Y:S01]  /*0a90*/  SEL R43, R42, 0x7ff00000, !P1 ;  /* 0x7ff000002a2b7807 */ /* 0x000fe20004800000 */
[----:B------:R-:W-:Y:S01]  /*0aa0*/  IMAD.MOV.U32 R42, RZ, RZ, RZ ;  /* 0x000000ffff2a7224 */ /* 0x000fe200078e00ff */
[----:B------:R-:W-:Y:S06]  /*0ab0*/  BRA `(.L_x_12) ;  /* 0x0000000000047947 */ /* 0x000fec0003800000 */
.L_x_13:
[----:B------:R-:W-:-:S11]  /*0ac0*/  DADD R42, R40, 3 ;  /* 0x40080000282a7429 */ /* 0x000fd60000000000 */
.L_x_12:
[----:B------:R-:W-:Y:S05]  /*0ad0*/  BSYNC.RECONVERGENT B1 ;  /* 0x0000000000017941 */ /* 0x000fea0003800200 */
.L_x_11:
[----:B------:R-:W-:Y:S01]  /*0ae0*/  DADD R20, -RZ, |R10| ;  /* 0x00000000ff147229 */ /* 0x000fe2000000050a */
[----:B------:R-:W-:Y:S01]  /*0af0*/  BSSY.RECONVERGENT B1, `(.L_x_14) ;  /* 0x0000005000017945 */ /* 0x000fe20003800200 */
[----:B------:R-:W-:Y:S01]  /*0b00*/  IMAD.MOV.U32 R45, RZ, RZ, 0x40220000 ;  /* 0x40220000ff2d7424 */ /* 0x000fe200078e00ff */
[----:B------:R-:W-:-:S07]  /*0b10*/  MOV R0, 0xb40 ;  /* 0x00000b4000007802 */ /* 0x000fce0000000f00 */
[----:B------:R-:W-:-:S07]  /*0b20*/  IMAD.MOV.U32 R44, RZ, RZ, R21 ;  /* 0x000000ffff2c7224 */ /* 0x000fce00078e0015 */
[----:B------:R-:W-:Y:S05]  /*0b30*/  CALL.REL.NOINC `($_Z8sph_stepP8Particleffffff$__internal_accurate_pow) ;  /* 0x0000002000a47944 */ /* 0x000fea0003c00000 */
[----:B------:R-:W-:Y:S05]  /*0b40*/  BSYNC.RECONVERGENT B1 ;  /* 0x0000000000017941 */ /* 0x000fea0003800200 */
.L_x_14:
[----:B------:R-:W0:Y:S01]  /*0b50*/  LDC R0, c[0x0][0x38c] ;  /* 0x0000e300ff007b82 */ /* 0x000e220000000800 */
[----:B------:R-:W-:Y:S01]  /*0b60*/  DADD R22, -RZ, -R18 ;  /* 0x00000000ff167229 */ /* 0x000fe20000000912 */
[----:B------:R-:W-:Y:S01]  /*0b70*/  ISETP.NE.AND P5, PT, R5, 0x7ff00000, PT ;  /* 0x7ff000000500780c */ /* 0x000fe20003fa5270 */
[----:B------:R-:W-:Y:S01]  /*0b80*/  DADD R20, R10, 9 ;  /* 0x402200000a147429 */ /* 0x000fe20000000000 */
[----:B------:R-:W-:Y:S01]  /*0b90*/  UMOV UR10, 0x54442d18 ;  /* 0x54442d18000a7882 */ /* 0x000fe20000000000 */
[----:B------:R-:W-:Y:S01]  /*0ba0*/  UMOV UR11, 0x406921fb ;  /* 0x406921fb000b7882 */ /* 0x000fe20000000000 */
[----:B------:R-:W-:Y:S05]  /*0bb0*/  BSSY.RECONVERGENT B1, `(.L_x_15) ;  /* 0x0000020000017945 */ /* 0x000fea0003800200 */
[----:B------:R-:W-:-:S02]  /*0bc0*/  FSEL R18, R22, R18, !P2 ;  /* 0x0000001216127208 */ /* 0x000fc40005000000 */
[----:B------:R-:W-:Y:S02]  /*0bd0*/  FSEL R19, R23, R19, !P2 ;  /* 0x0000001317137208 */ /* 0x000fe40005000000 */
[C---:B0-----:R-:W-:Y:S02]  /*0be0*/  FSETP.NAN.AND P4, PT, R0.reuse, R0, PT ;  /* 0x000000000000720b */ /* 0x041fe40003f88000 */
[----:B------:R-:W-:-:S04]  /*0bf0*/  FSETP.NEU.AND P1, PT, R0, RZ, PT ;  /* 0x000000ff0000720b */ /* 0x000fc80003f2d000 */
[----:B------:R-:W-:Y:S01]  /*0c00*/  FSEL R35, R18, RZ, P1 ;  /* 0x000000ff12237208 */ /* 0x000fe20000800000 */
[----:B------:R-:W-:Y:S01]  /*0c10*/  IMAD.MOV.U32 R18, RZ, RZ, 0x1 ;  /* 0x00000001ff127424 */ /* 0x000fe200078e00ff */
[----:B------:R-:W-:Y:S02]  /*0c20*/  FSEL R19, R11, R19, !P1 ;  /* 0x000000130b137208 */ /* 0x000fe40004800000 */
[----:B------:R-:W-:-:S03]  /*0c30*/  FSETP.NEU.AND P1, PT, R38, 1, PT ;  /* 0x3f8000002600780b */ /* 0x000fc60003f2d000 */
[----:B------:R-:W-:Y:S02]  /*0c40*/  @P4 FSEL R35, R35, R20, P5 ;  /* 0x0000001423234208 */ /* 0x000fe40002800000 */
[----:B------:R-:W-:Y:S02]  /*0c50*/  @P4 FSEL R19, R19, R21, P5 ;  /* 0x0000001513134208 */ /* 0x000fe40002800000 */
[----:B------:R-:W-:Y:S02]  /*0c60*/  FSEL R34, R35, RZ, P0 ;  /* 0x000000ff23227208 */ /* 0x000fe40000000000 */
[----:B------:R-:W-:Y:S02]  /*0c70*/  FSEL R35, R19, R2, P0 ;  /* 0x0000000213237208 */ /* 0x000fe40000000000 */
[----:B------:R-:W-:Y:S02]  /*0c80*/  FSEL R38, R42, RZ, P1 ;  /* 0x000000ff2a267208 */ /* 0x000fe40000800000 */
[----:B------:R-:W-:-:S02]  /*0c90*/  FSEL R39, R43, 1.875, P1 ;  /* 0x3ff000002b277808 */ /* 0x000fc40000800000 */
        /* <DEDUP_REMOVED lines=17> */
.L_x_16:
[----:B------:R-:W-:Y:S05]  /*0db0*/  BSYNC.RECONVERGENT B1 ;  /* 0x0000000000017941 */ /* 0x000fea0003800200 */
.L_x_15:
[----:B------:R-:W0:Y:S01]  /*0dc0*/  LDC R0, c[0x0][0x38c] ;  /* 0x0000e300ff007b82 */ /* 0x000e220000000800 */
[----:B------:R-:W1:Y:S01]  /*0dd0*/  F2F.F32.F64 R18, R18 ;  /* 0x0000001200127310 */ /* 0x000e620000301000 */
[----:B0-----:R-:W-:-:S04]  /*0de0*/  FSETP.NEU.AND P1, PT, R0, 1, PT ;  /* 0x3f8000000000780b */ /* 0x001fc80003f2d000 */
[----:B-1----:R-:W-:-:S04]  /*0df0*/  FSEL R0, R18, 1.5666815042495727539, P1 ;  /* 0x3fc8890512007808 */ /* 0x002fc80000800000 */
[----:B------:R-:W0:Y:S02]  /*0e00*/  F2F.F64.F32 R20, R0 ;  /* 0x0000000000147310 */ /* 0x000e240000201800 */
[----:B0-----:R-:W-:-:S10]  /*0e10*/  DMUL R20, R20, R38 ;  /* 0x0000002614147228 */ /* 0x001fd40000000000 */
[----:B------:R0:W1:Y:S02]  /*0e20*/  F2F.F32.F64 R20, R20 ;  /* 0x0000001400147310 */ /* 0x0000640000301000 */
.L_x_9:
[----:B------:R-:W-:Y:S05]  /*0e30*/  BSYNC.RECONVERGENT B0 ;  /* 0x0000000000007941 */ /* 0x000fea0003800200 */
.L_x_8:
[----:B------:R-:W-:Y:S01]  /*0e40*/  UIADD3 UR4, UPT, UPT, UR4, 0x2, URZ ;  /* 0x0000000204047890 */ /* 0x000fe2000fffe0ff */
[----:B------:R-:W-:Y:S01]  /*0e50*/  IADD3 R6, P1, PT, R6, 0x40, RZ ;  /* 0x0000004006067810 */ /* 0x000fe20007f3e0ff */
[----:B-1----:R-:W-:Y:S02]  /*0e60*/  FFMA R17, R20, UR7, R17 ;  /* 0x0000000714117c23 */ /* 0x002fe40008000011 */
[----:B------:R-:W-:Y:S02]  /*0e70*/  UISETP.NE.AND UP0, UPT, UR4, 0x400, UPT ;  /* 0x000004000400788c */ /* 0x000fe4000bf05270 */
[----:B------:R-:W-:-:S07]  /*0e80*/  IMAD.X R7, RZ, RZ, R7, P1 ;  /* 0x000000ffff077224 */ /* 0x000fce00008e0607 */
[----:B------:R-:W-:Y:S05]  /*0e90*/  BRA.U UP0, `(.L_x_17) ;  /* 0xfffffff100dc7547 */ /* 0x000fea000b83ffff */
[----:B------:R-:W1:Y:S01]  /*0ea0*/  LDCU.64 UR10, c[0x0][0x390] ;  /* 0x00007200ff0a77ac */ /* 0x000e620008000a00 */
[----:B------:R2:W-:Y:S01]  /*0eb0*/  STG.E desc[UR8][R12.64+0x18], R17 ;  /* 0x000018110c007986 */ /* 0x0005e2000c101908 */
[----:B------:R-:W-:Y:S01]  /*0ec0*/  DADD R6, R10, 6 ;  /* 0x401800000a067429 */ /* 0x000fe20000000000 */
[----:B------:R-:W3:Y:S01]  /*0ed0*/  LDCU UR7, c[0x0][0x38c] ;  /* 0x00007180ff0777ac */ /* 0x000ee20008000800 */
[----:B------:R-:W4:Y:S01]  /*0ee0*/  LDCU UR14, c[0x0][0x388] ;  /* 0x00007100ff0e77ac */ /* 0x000f220008000800 */
[----:B-1----:R-:W-:-:S04]  /*0ef0*/  FADD R0, R17, -UR11 ;  /* 0x8000000b11007e21 */ /* 0x002fc80008000000 */
[----:B------:R-:W-:-:S05]  /*0f00*/  FMUL R15, R0, UR10 ;  /* 0x0000000a000f7c20 */ /* 0x000fca0008400000 */
[----:B------:R2:W-:Y:S01]  /*0f10*/  STG.E desc[UR8][R12.64+0x1c], R15 ;  /* 0x00001c0f0c007986 */ /* 0x0005e2000c101908 */
[----:B------:R-:W-:Y:S06]  /*0f20*/  BAR.SYNC.DEFER_BLOCKING 0x0 ;  /* 0x0000000000007b1d */ /* 0x000fec0000010000 */
[----:B------:R2:W5:Y:S01]  /*0f30*/  LDG.E R2, desc[UR8][R12.64+0x18] ;  /* 0x000018080c027981 */ /* 0x000562000c1e1900 */
[----:B------:R-:W-:Y:S01]  /*0f40*/  LOP3.LUT R3, R7, 0x7ff00000, RZ, 0xc0, !PT ;  /* 0x7ff0000007037812 */ /* 0x000fe200078ec0ff */
[----:B------:R-:W-:Y:S01]  /*0f50*/  IMAD.MOV R4, RZ, RZ, -R4 ;  /* 0x000000ffff047224 */ /* 0x000fe200078e0a04 */
[----:B------:R-:W-:Y:S01]  /*0f60*/  CS2R R6, SRZ ;  /* 0x0000000000067805 */ /* 0x000fe2000001ff00 */
[----:B------:R-:W-:Y:S01]  /*0f70*/  IMAD.MOV.U32 R5, RZ, RZ, RZ ;  /* 0x000000ffff057224 */ /* 0x000fe200078e00ff */
[----:B---34-:R-:W-:-:S06]  /*0f80*/  UMOV UR4, URZ ;  /* 0x000000ff00047c82 */ /* 0x018fcc0008000000 */
.L_x_35:
[----:B------:R-:W-:Y:S01]  /*0f90*/  ISETP.NE.AND P0, PT, R4, RZ, PT ;  /* 0x000000ff0400720c */ /* 0x000fe20003f05270 */
[----:B------:R-:W-:Y:S01]  /*0fa0*/  UIADD3 UR4, UPT, UPT, UR4, 0x1, URZ ;  /* 0x0000000104047890 */ /* 0x000fe2000fffe0ff */
[----:B------:R-:W-:Y:S03]  /*0fb0*/  BSSY.RECONVERGENT B0, `(.L_x_18) ;  /* 0x000009b000007945 */ /* 0x000fe60003800200 */
[----:B------:R-:W-:-:S08]  /*0fc0*/  UISETP.NE.AND UP0, UPT, UR4, 0x400, UPT ;  /* 0x000004000400788c */ /* 0x000fd0000bf05270 */
[----:B------:R-:W-:Y:S05]  /*0fd0*/  @!P0 BRA `(.L_x_19) ;  /* 0x0000000800608947 */ /* 0x000fea0003800000 */
[----:B------:R-:W3:Y:S04]  /*0fe0*/  LDG.E R39, desc[UR8][R12.64+0x4] ;  /* 0x000004080c277981 */ /* 0x000ee8000c1e1900 */
[----:B------:R-:W3:Y:S04]  /*0ff0*/  LDG.E R0, desc[UR8][R8.64+0x4] ;  /* 0x0000040808007981 */ /* 0x000ee8000c1e1900 */
[----:B------:R-:W4:Y:S04]  /*1000*/  LDG.E R38, desc[UR8][R12.64] ;  /* 0x000000080c267981 */ /* 0x000f28000c1e1900 */
[----:B--2---:R-:W4:Y:S04]  /*1010*/  LDG.E R15, desc[UR8][R8.64] ;  /* 0x00000008080f7981 */ /* 0x004f28000c1e1900 */
[----:B------:R-:W2:Y:S04]  /*1020*/  LDG.E R40, desc[UR8][R12.64+0x8] ;  /* 0x000008080c287981 */ /* 0x000ea8000c1e1900 */
[----:B------:R-:W2:Y:S01]  /*1030*/  LDG.E R17, desc[UR8][R8.64+0x8] ;  /* 0x0000080808117981 */ /* 0x000ea2000c1e1900 */
[----:B------:R-:W-:Y:S01]  /*1040*/  BSSY.RECONVERGENT B1, `(.L_x_20) ;  /* 0x0000012000017945 */ /* 0x000fe20003800200 */
[----:B---3--:R-:W-:Y:S01]  /*1050*/  FADD R39, R39, -R0 ;  /* 0x8000000027277221 */ /* 0x008fe20000000000 */
[----:B----4-:R-:W-:-:S03]  /*1060*/  FADD R38, R38, -R15 ;  /* 0x8000000f26267221 */ /* 0x010fc60000000000 */
[----:B------:R-:W-:-:S04]  /*1070*/  FMUL R15, R39, R39 ;  /* 0x00000027270f7220 */ /* 0x000fc80000400000 */
[----:B------:R-:W-:Y:S01]  /*1080*/  FFMA R15, R38, R38, R15 ;  /* 0x00000026260f7223 */ /* 0x000fe2000000000f */
[----:B--2---:R-:W-:-:S04]  /*1090*/  FADD R40, R40, -R17 ;  /* 0x8000001128287221 */ /* 0x004fc80000000000 */
[----:B------:R-:W-:-:S04]  /*10a0*/  FFMA R16, R40, R40, R15 ;  /* 0x0000002828107223 */ /* 0x000fc8000000000f */
[----:B------:R-:W-:Y:S01]  /*10b0*/  VIADD R0, R16, 0xf3000000 ;  /* 0xf300000010007836 */ /* 0x000fe20000000000 */
[----:B------:R1:W2:Y:S04]  /*10c0*/  MUFU.RSQ R15, R16 ;  /* 0x00000010000f7308 */ /* 0x0002a80000001400 */
[----:B------:R-:W-:-:S13]  /*10d0*/  ISETP.GT.U32.AND P0, PT, R0, 0x727fffff, PT ;  /* 0x727fffff0000780c */ /* 0x000fda0003f04070 */
[----:B-12---:R-:W-:Y:S05]  /*10e0*/  @!P0 BRA `(.L_x_21) ;  /* 0x00000000000c8947 */ /* 0x006fea0003800000 */
[----:B------:R-:W-:-:S07]  /*10f0*/  MOV R19, 0x1110 ;  /* 0x0000111000137802 */ /* 0x000fce0000000f00 */
[----:B0----5:R-:W-:Y:S05]  /*1100*/  CALL.REL.NOINC `($__internal_1_$__cuda_sm20_sqrt_rn_f32_slowpath) ;  /* 0x0000001400387944 */ /* 0x021fea0003c00000 */
[----:B------:R-:W-:Y:S05]  /*1110*/  BRA `(.L_x_22) ;  /* 0x0000000000107947 */ /* 0x000fea0003800000 */
.L_x_21:
[----:B------:R-:W-:Y:S01]  /*1120*/  FMUL.FTZ R41, R16, R15 ;  /* 0x0000000f10297220 */ /* 0x000fe20000410000 */
[----:B------:R-:W-:-:S03]  /*1130*/  FMUL.FTZ R14, R15, 0.5 ;  /* 0x3f0000000f0e7820 */ /* 0x000fc60000410000 */
[----:B------:R-:W-:-:S04]  /*1140*/  FFMA R0, -R41, R41, R16 ;  /* 0x0000002929007223 */ /* 0x000fc80000000110 */
[----:B------:R-:W-:-:S07]  /*1150*/  FFMA R41, R0, R14, R41 ;  /* 0x0000000e00297223 */ /* 0x000fce0000000029 */
.L_x_22:
[----:B------:R-:W-:Y:S05]  /*1160*/  BSYNC.RECONVERGENT B1 ;  /* 0x0000000000017941 */ /* 0x000fea0003800200 */
.L_x_20:
[----:B------:R-:W1:Y:S01]  /*1170*/  F2F.F64.F32 R14, R41 ;  /* 0x00000029000e7310 */ /* 0x000e620000201800 */
[----:B------:R-:W-:Y:S01]  /*1180*/  UMOV UR10, 0xa0b5ed8d ;  /* 0xa0b5ed8d000a7882 */ /* 0x000fe20000000000 */
[----:B------:R-:W-:Y:S02]  /*1190*/  UMOV UR11, 0x3eb0c6f7 ;  /* 0x3eb0c6f7000b7882 */ /* 0x000fe40000000000 */
[----:B-1----:R-:W-:-:S06]  /*11a0*/  DSETP.GT.AND P0, PT, R14, UR10, PT ;  /* 0x0000000a0e007e2a */ /* 0x002fcc000bf04000 */
[----:B------:R-:W-:-:S13]  /*11b0*/  FSETP.GEU.OR P0, PT, R41, UR7, !P0 ;  /* 0x0000000729007c0b */ /* 0x000fda000c70e400 */
[----:B------:R-:W-:Y:S05]  /*11c0*/  @P0 BRA `(.L_x_19) ;  /* 0x0000000400e40947 */ /* 0x000fea0003800000 */
[----:B------:R-:W2:Y:S04]  /*11d0*/  LDG.E R14, desc[UR8][R8.64+0x18] ;  /* 0x00001808080e7981 */ /* 0x000ea8000c1e1900 */
[----:B------:R-:W3:Y:S04]  /*11e0*/  LDG.E R0, desc[UR8][R12.64+0x1c] ;  /* 0x00001c080c007981 */ /* 0x000ee8000c1e1900 */
[----:B------:R-:W3:Y:S01]  /*11f0*/  LDG.E R15, desc[UR8][R8.64+0x1c] ;  /* 0x00001c08080f7981 */ /* 0x000ee2000c1e1900 */
[----:B------:R-:W-:Y:S01]  /*1200*/  BSSY.RECONVERGENT B1, `(.L_x_23) ;  /* 0x000000f000017945 */ /* 0x000fe20003800200 */
[----:B--2---:R-:W-:-:S04]  /*1210*/  FADD R19, R14, R14 ;  /* 0x0000000e0e137221 */ /* 0x004fc80000000000 */
[----:B------:R-:W1:Y:S01]  /*1220*/  MUFU.RCP R14, R19 ;  /* 0x00000013000e7308 */ /* 0x000e620000001000 */
[----:B---3--:R-:W-:-:S07]  /*1230*/  FADD R0, R0, R15 ;  /* 0x0000000f00007221 */ /* 0x008fce0000000000 */
[----:B------:R-:W2:Y:S01]  /*1240*/  FCHK P0, R0, R19 ;  /* 0x0000001300007302 */ /* 0x000ea20000000000 */
[----:B-1----:R-:W-:-:S04]  /*1250*/  FFMA R17, -R19, R14, 1 ;  /* 0x3f80000013117423 */ /* 0x002fc8000000010e */
[----:B------:R-:W-:-:S04]  /*1260*/  FFMA R17, R14, R17, R14 ;  /* 0x000000110e117223 */ /* 0x000fc8000000000e */
[----:B------:R-:W-:-:S04]  /*1270*/  FFMA R42, R0, R17, RZ ;  /* 0x00000011002a7223 */ /* 0x000fc800000000ff */
[----:B------:R-:W-:-:S04]  /*1280*/  FFMA R14, -R19, R42, R0 ;  /* 0x0000002a130e7223 */ /* 0x000fc80000000100 */
[----:B------:R-:W-:Y:S01]  /*1290*/  FFMA R42, R17, R14, R42 ;  /* 0x0000000e112a7223 */ /* 0x000fe2000000002a */
[----:B--2---:R-:W-:Y:S06]  /*12a0*/  @!P0 BRA `(.L_x_24) ;  /* 0x0000000000108947 */ /* 0x004fec0003800000 */
[----:B------:R-:W-:Y:S01]  /*12b0*/  IMAD.MOV.U32 R15, RZ, RZ, R19 ;  /* 0x000000ffff0f7224 */ /* 0x000fe200078e0013 */
[----:B------:R-:W-:-:S07]  /*12c0*/  MOV R14, 0x12e0 ;  /* 0x000012e0000e7802 */ /* 0x000fce0000000f00 */
[----:B0----5:R-:W-:Y:S05]  /*12d0*/  CALL.REL.NOINC `($__internal_2_$__cuda_sm3x_div_rn_noftz_f32_slowpath) ;  /* 0x0000001400247944 */ /* 0x021fea0003c00000 */
[----:B------:R-:W-:-:S07]  /*12e0*/  IMAD.MOV.U32 R42, RZ, RZ, R0 ;  /* 0x000000ffff2a7224 */ /* 0x000fce00078e0000 */
.L_x_24:
[----:B------:R-:W-:Y:S05]  /*12f0*/  BSYNC.RECONVERGENT B1 ;  /* 0x0000000000017941 */ /* 0x000fea0003800200 */
.L_x_23:
[----:B------:R-:W1:Y:S01]  /*1300*/  LDC R14, c[0x0][0x38c] ;  /* 0x0000e300ff0e7b82 */ /* 0x000e620000000800 */
[----:B------:R-:W-:Y:S01]  /*1310*/  BSSY.RECONVERGENT B1, `(.L_x_25) ;  /* 0x0000051000017945 */ /* 0x000fe20003800200 */
[----:B------:R-:W-:Y:S01]  /*1320*/  IMAD.MOV.U32 R0, RZ, RZ, RZ ;  /* 0x000000ffff007224 */ /* 0x000fe200078e00ff */
[----:B-1----:R-:W-:-:S13]  /*1330*/  FSETP.GT.AND P0, PT, R41, R14, PT ;  /* 0x0000000e2900720b */ /* 0x002fda0003f04000 */
[----:B------:R-:W-:Y:S05]  /*1340*/  @P0 BRA `(.L_x_26) ;  /* 0x0000000400340947 */ /* 0x000fea0003800000 */
[----:B------:R-:W-:Y:S01]  /*1350*/  FADD R43, -R41, R14 ;  /* 0x0000000e292b7221 */ /* 0x000fe20000000100 */
[----:B------:R-:W-:Y:S01]  /*1360*/  BSSY.RECONVERGENT B2, `(.L_x_27) ;  /* 0x0000007000027945 */ /* 0x000fe20003800200 */
[----:B------:R-:W-:Y:S01]  /*1370*/  IMAD.MOV.U32 R45, RZ, RZ, 0x40000000 ;  /* 0x40000000ff2d7424 */ /* 0x000fe200078e00ff */
[----:B------:R-:W-:Y:S01]  /*1380*/  MOV R0, 0x13d0 ;  /* 0x000013d000007802 */ /* 0x000fe20000000f00 */
[----:B------:R-:W0:Y:S02]  /*1390*/  F2F.F64.F32 R14, R43 ;  /* 0x0000002b000e7310 */ /* 0x000e240000201800 */
[----:B0-----:R-:W-:-:S10]  /*13a0*/  DADD R20, -RZ, |R14| ;  /* 0x00000000ff147229 */ /* 0x001fd4000000050e */
[----:B------:R-:W-:-:S07]  /*13b0*/  IMAD.MOV.U32 R44, RZ, RZ, R21 ;  /* 0x000000ffff2c7224 */ /* 0x000fce00078e0015 */
[----:B-----5:R-:W-:Y:S05]  /*13c0*/  CALL.REL.NOINC `($_Z8sph_stepP8Particleffffff$__internal_accurate_pow) ;  /* 0x0000001800807944 */ /* 0x020fea0003c00000 */
[----:B------:R-:W-:Y:S05]  /*13d0*/  BSYNC.RECONVERGENT B2 ;  /* 0x0000000000027941 */ /* 0x000fea0003800200 */
.L_x_27:
[----:B------:R-:W-:Y:S01]  /*13e0*/  DADD R16, R14, 2 ;  /* 0x400000000e107429 */ /* 0x000fe20000000000 */
[----:B------:R-:W-:Y:S01]  /*13f0*/  FSETP.NEU.AND P0, PT, R43, RZ, PT ;  /* 0x000000ff2b00720b */ /* 0x000fe20003f0d000 */
[----:B------:R-:W-:Y:S01]  /*1400*/  DADD R22, -RZ, |R10| ;  /* 0x00000000ff167229 */ /* 0x000fe2000000050a */
[----:B------:R-:W-:Y:S07]  /*1410*/  BSSY.RECONVERGENT B2, `(.L_x_28) ;  /* 0x000000d000027945 */ /* 0x000fee0003800200 */
[----:B------:R-:W-:-:S02]  /*1420*/  LOP3.LUT R16, R17, 0x7ff00000, RZ, 0xc0, !PT ;  /* 0x7ff0000011107812 */ /* 0x000fc400078ec0ff */
[----:B------:R-:W-:Y:S01]  /*1430*/  FSEL R17, R19, RZ, P0 ;  /* 0x000000ff13117208 */ /* 0x000fe20000000000 */
[----:B------:R-:W-:Y:S01]  /*1440*/  IMAD.MOV.U32 R20, RZ, RZ, R22 ;  /* 0x000000ffff147224 */ /* 0x000fe200078e0016 */
[----:B------:R-:W-:Y:S02]  /*1450*/  ISETP.NE.AND P1, PT, R16, 0x7ff00000, PT ;  /* 0x7ff000001000780c */ /* 0x000fe40003f25270 */
[----:B------:R-:W-:-:S11]  /*1460*/  FSEL R16, R18, RZ, P0 ;  /* 0x000000ff12107208 */ /* 0x000fd60000000000 */
[----:B------:R-:W-:Y:S05]  /*1470*/  @P1 BRA `(.L_x_29) ;  /* 0x0000000000181947 */ /* 0x000fea0003800000 */
[----:B------:R-:W-:-:S13]  /*1480*/  FSETP.NAN.AND P0, PT, R43, R43, PT ;  /* 0x0000002b2b00720b */ /* 0x000fda0003f08000 */
[----:B------:R-:W-:Y:S01]  /*1490*/  @P0 DADD R16, R14, 2 ;  /* 0x400000000e100429 */ /* 0x000fe20000000000 */
[----:B------:R-:W-:Y:S10]  /*14a0*/  @P0 BRA `(.L_x_29) ;  /* 0x00000000000c0947 */ /* 0x000ff40003800000 */
[----:B------:R-:W-:-:S14]  /*14b0*/  DSETP.NEU.AND P0, PT, |R14|, +INF , PT ;  /* 0x7ff000000e00742a */ /* 0x000fdc0003f0d200 */
[----:B------:R-:W-:Y:S02]  /*14c0*/  @!P0 IMAD.MOV.U32 R16, RZ, RZ, 0x0 ;  /* 0x00000000ff108424 */ /* 0x000fe400078e00ff */
[----:B------:R-:W-:-:S07]  /*14d0*/  @!P0 IMAD.MOV.U32 R17, RZ, RZ, 0x7ff00000 ;  /* 0x7ff00000ff118424 */ /* 0x000fce00078e00ff */
.L_x_29:
[----:B------:R-:W-:Y:S05]  /*14e0*/  BSYNC.RECONVERGENT B2 ;  /* 0x0000000000027941 */ /* 0x000fea0003800200 */
.L_x_28:
[----:B------:R-:W-:Y:S01]  /*14f0*/  BSSY.RECONVERGENT B2, `(.L_x_30) ;  /* 0x0000005000027945 */ /* 0x000fe20003800200 */
[----:B------:R-:W-:Y:S01]  /*1500*/  IMAD.MOV.U32 R44, RZ, RZ, R23 ;  /* 0x000000ffff2c7224 */ /* 0x000fe200078e0017 */
[----:B------:R-:W-:Y:S01]  /*1510*/  MOV R0, 0x1540 ;  /* 0x0000154000007802 */ /* 0x000fe20000000f00 */
[----:B------:R-:W-:-:S07]  /*1520*/  IMAD.MOV.U32 R45, RZ, RZ, 0x40180000 ;  /* 0x40180000ff2d7424 */ /* 0x000fce00078e00ff */
[----:B------:R-:W-:Y:S05]  /*1530*/  CALL.REL.NOINC `($_Z8sph_stepP8Particleffffff$__internal_accurate_pow) ;  /* 0x0000001800247944 */ /* 0x000fea0003c00000 */
[----:B------:R-:W-:Y:S05]  /*1540*/  BSYNC.RECONVERGENT B2 ;  /* 0x0000000000027941 */ /* 0x000fea0003800200 */
.L_x_30:
[----:B------:R-:W0:Y:S01]  /*1550*/  LDC R0, c[0x0][0x38c] ;  /* 0x0000e300ff007b82 */ /* 0x000e220000000800 */
[----:B------:R-:W-:Y:S01]  /*1560*/  DSETP.NEU.AND P2, PT, |R10|, +INF , PT ;  /* 0x7ff000000a00742a */ /* 0x000fe20003f4d200 */
[----:B------:R-:W-:Y:S01]  /*1570*/  ISETP.NE.AND P0, PT, R3, 0x7ff00000, PT ;  /* 0x7ff000000300780c */ /* 0x000fe20003f05270 */
[----:B------:R-:W-:Y:S01]  /*1580*/  UMOV UR10, 0x54442d18 ;  /* 0x54442d18000a7882 */ /* 0x000fe20000000000 */
[----:B------:R-:W-:Y:S01]  /*1590*/  UMOV UR11, 0x400921fb ;  /* 0x400921fb000b7882 */ /* 0x000fe20000000000 */
[----:B------:R-:W-:Y:S01]  /*15a0*/  BSSY.RECONVERGENT B2, `(.L_x_31) ;  /* 0x0000020000027945 */ /* 0x000fe20003800200 */
[----:B0-----:R-:W0:Y:S01]  /*15b0*/  F2F.F64.F32 R10, R0 ;  /* 0x00000000000a7310 */ /* 0x001e220000201800 */
[----:B------:R-:W-:-:S04]  /*15c0*/  FSETP.NEU.AND P1, PT, R0, RZ, PT ;  /* 0x000000ff0000720b */ /* 0x000fc80003f2d000 */
[----:B------:R-:W-:Y:S02]  /*15d0*/  FSEL R34, R18, RZ, P1 ;  /* 0x000000ff12227208 */ /* 0x000fe40000800000 */
[----:B------:R-:W-:Y:S02]  /*15e0*/  FSEL R35, R19, RZ, P1 ;  /* 0x000000ff13237208 */ /* 0x000fe40000800000 */
[----:B------:R-:W-:Y:S02]  /*15f0*/  FSETP.NAN.AND P1, PT, R0, R0, PT ;  /* 0x000000000000720b */ /* 0x000fe40003f28000 */
[----:B------:R-:W-:Y:S02]  /*1600*/  FSEL R19, R34, RZ, P2 ;  /* 0x000000ff22137208 */ /* 0x000fe40001000000 */
[----:B------:R-:W-:Y:S01]  /*1610*/  FSEL R21, R35, +QNAN , P2 ;  /* 0x7ff0000023157808 */ /* 0x000fe20001000000 */
[----:B0-----:R-:W-:-:S10]  /*1620*/  DADD R14, R10, 6 ;  /* 0x401800000a0e7429 */ /* 0x001fd40000000000 */
[----:B------:R-:W-:Y:S01]  /*1630*/  @!P0 FSEL R34, R14, R19, P1 ;  /* 0x000000130e228208 */ /* 0x000fe20000800000 */
[----:B------:R-:W-:Y:S01]  /*1640*/  IMAD.MOV.U32 R14, RZ, RZ, 0x1 ;  /* 0x00000001ff0e7424 */ /* 0x000fe200078e00ff */
[----:B------:R-:W-:Y:S02]  /*1650*/  @!P0 FSEL R35, R15, R21, P1 ;  /* 0x000000150f238208 */ /* 0x000fe40000800000 */
[----:B------:R-:W-:-:S04]  /*1660*/  FSETP.NEU.AND P0, PT, R43, 1, PT ;  /* 0x3f8000002b00780b */ /* 0x000fc80003f0d000 */
[----:B------:R-:W-:-:S06]  /*1670*/  DMUL R34, R34, UR10 ;  /* 0x0000000a22227c28 */ /* 0x000fcc0008000000 */
[----:B------:R-:W0:Y:S02]  /*1680*/  MUFU.RCP64H R15, R35 ;  /* 0x00000023000f7308 */ /* 0x000e240000001800 */
[----:B0-----:R-:W-:-:S08]  /*1690*/  DFMA R18, -R34, R14, 1 ;  /* 0x3ff000002212742b */ /* 0x001fd0000000010e */
[----:B------:R-:W-:-:S08]  /*16a0*/  DFMA R18, R18, R18, R18 ;  /* 0x000000121212722b */ /* 0x000fd00000000012 */
[----:B------:R-:W-:-:S08]  /*16b0*/  DFMA R18, R14, R18, R14 ;  /* 0x000000120e12722b */ /* 0x000fd0000000000e */
[----:B------:R-:W-:-:S08]  /*16c0*/  DFMA R14, -R34, R18, 1 ;  /* 0x3ff00000220e742b */ /* 0x000fd00000000112 */
[----:B------:R-:W-:-:S08]  /*16d0*/  DFMA R14, R18, R14, R18 ;  /* 0x0000000e120e722b */ /* 0x000fd00000000012 */
[----:B------:R-:W-:-:S08]  /*16e0*/  DMUL R18, R14, -45 ;  /* 0xc04680000e127828 */ /* 0x000fd00000000000 */
[----:B------:R-:W-:-:S08]  /*16f0*/  DFMA R20, -R34, R18, -45 ;  /* 0xc04680002214742b */ /* 0x000fd00000000112 */
[----:B------:R-:W-:Y:S01]  /*1700*/  DFMA R18, R14, R20, R18 ;  /* 0x000000140e12722b */ /* 0x000fe20000000012 */
[----:B------:R-:W-:Y:S02]  /*1710*/  FSEL R14, R16, RZ, P0 ;  /* 0x000000ff100e7208 */ /* 0x000fe40000000000 */
[----:B------:R-:W-:-:S07]  /*1720*/  FSEL R15, R17, 1.875, P0 ;  /* 0x3ff00000110f7808 */ /* 0x000fce0000000000 */
[----:B------:R-:W-:-:S05]  /*1730*/  FFMA R0, RZ, R35, R19 ;  /* 0x00000023ff007223 */ /* 0x000fca0000000013 */
[----:B------:R-:W-:-:S13]  /*1740*/  FSETP.GT.AND P1, PT, |R0|, 1.469367938527859385e-39, PT ;  /* 0x001000000000780b */ /* 0x000fda0003f24200 */
[----:B------:R-:W-:Y:S05]  /*1750*/  @P1 BRA `(.L_x_32) ;  /* 0x0000000000101947 */ /* 0x000fea0003800000 */
[----:B------:R-:W-:Y:S01]  /*1760*/  IMAD.MOV.U32 R19, RZ, RZ, R35 ;  /* 0x000000ffff137224 */ /* 0x000fe200078e0023 */
[----:B------:R-:W-:Y:S01]  /*1770*/  MOV R28, 0x17a0 ;  /* 0x000017a0001c7802 */ /* 0x000fe20000000f00 */
[----:B------:R-:W-:-:S07]  /*1780*/  IMAD.MOV.U32 R21, RZ, RZ, -0x3fb98000 ;  /* 0xc0468000ff157424 */ /* 0x000fce00078e00ff */
[----:B------:R-:W-:Y:S05]  /*1790*/  CALL.REL.NOINC `($__internal_0_$__cuda_sm20_div_rn_f64_full) ;  /* 0x0000000800207944 */ /* 0x000fea0003c00000 */
.L_x_32:
[----:B------:R-:W-:Y:S05]  /*17a0*/  BSYNC.RECONVERGENT B2 ;  /* 0x0000000000027941 */ /* 0x000fea0003800200 */
.L_x_31:
[----:B------:R-:W0:Y:S01]  /*17b0*/  LDC R0, c[0x0][0x38c] ;  /* 0x0000e300ff007b82 */ /* 0x000e220000000800 */
[----:B------:R-:W1:Y:S01]  /*17c0*/  F2F.F32.F64 R18, R18 ;  /* 0x0000001200127310 */ /* 0x000e620000301000 */
[----:B0-----:R-:W-:-:S04]  /*17d0*/  FSETP.NEU.AND P0, PT, R0, 1, PT ;  /* 0x3f8000000000780b */ /* 0x001fc80003f0d000 */
[----:B-1----:R-:W-:-:S06]  /*17e0*/  FSEL R16, R18, -14.323945045471191406, P0 ;  /* 0xc1652ee112107808 */ /* 0x002fcc0000000000 */
[----:B------:R-:W0:Y:S02]  /*17f0*/  F2F.F64.F32 R16, R16 ;  /* 0x0000001000107310 */ /* 0x000e240000201800 */
[----:B0-----:R-:W-:-:S06]  /*1800*/  DMUL R14, R16, R14 ;  /* 0x0000000e100e7228 */ /* 0x001fcc0000000000 */
[----:B------:R1:W2:Y:S05]  /*1810*/  F2F.F32.F64 R0, R14 ;  /* 0x0000000e00007310 */ /* 0x0002aa0000301000 */
.L_x_26:
[----:B------:R-:W-:Y:S05]  /*1820*/  BSYNC.RECONVERGENT B1 ;  /* 0x0000000000017941 */ /* 0x000fea0003800200 */
.L_x_25:
[----:B-1----:R-:W1:Y:S01]  /*1830*/  MUFU.RCP R14, R41 ;  /* 0x00000029000e7308 */ /* 0x002e620000001000 */
[----:B------:R-:W-:Y:S01]  /*1840*/  FMUL R15, R42, -UR14 ;  /* 0x8000000e2a0f7c20 */ /* 0x000fe20008400000 */
[----:B------:R-:W-:Y:S03]  /*1850*/  BSSY.RECONVERGENT B1, `(.L_x_33) ;  /* 0x000000d000017945 */ /* 0x000fe60003800200 */
[----:B--2---:R-:W-:-:S04]  /*1860*/  FMUL R0, R15, R0 ;  /* 0x000000000f007220 */ /* 0x004fc80000400000 */
[----:B------:R-:W2:Y:S01]  /*1870*/  FCHK P0, R0, R41 ;  /* 0x0000002900007302 */ /* 0x000ea20000000000 */
[----:B-1----:R-:W-:-:S04]  /*1880*/  FFMA R17, R14, -R41, 1 ;  /* 0x3f8000000e117423 */ /* 0x002fc80000000829 */
[----:B------:R-:W-:-:S04]  /*1890*/  FFMA R17, R14, R17, R14 ;  /* 0x000000110e117223 */ /* 0x000fc8000000000e */
[----:B------:R-:W-:-:S04]  /*18a0*/  FFMA R14, R0, R17, RZ ;  /* 0x00000011000e7223 */ /* 0x000fc800000000ff */
[----:B------:R-:W-:-:S04]  /*18b0*/  FFMA R15, R14, -R41, R0 ;  /* 0x800000290e0f7223 */ /* 0x000fc80000000000 */
[----:B------:R-:W-:Y:S01]  /*18c0*/  FFMA R14, R17, R15, R14 ;  /* 0x0000000f110e7223 */ /* 0x000fe2000000000e */
[----:B--2---:R-:W-:Y:S06]  /*18d0*/  @!P0 BRA `(.L_x_34) ;  /* 0x0000000000108947 */ /* 0x004fec0003800000 */
[----:B------:R-:W-:Y:S01]  /*18e0*/  IMAD.MOV.U32 R15, RZ, RZ, R41 ;  /* 0x000000ffff0f7224 */ /* 0x000fe200078e0029 */
[----:B------:R-:W-:-:S07]  /*18f0*/  MOV R14, 0x1910 ;  /* 0x00001910000e7802 */ /* 0x000fce0000000f00 */
[----:B0----5:R-:W-:Y:S05]  /*1900*/  CALL.REL.NOINC `($__internal_2_$__cuda_sm3x_div_rn_noftz_f32_slowpath) ;  /* 0x0000000c00987944 */ /* 0x021fea0003c00000 */
[----:B------:R-:W-:-:S07]  /*1910*/  IMAD.MOV.U32 R14, RZ, RZ, R0 ;  /* 0x000000ffff0e7224 */ /* 0x000fce00078e0000 */
.L_x_34:
[----:B------:R-:W-:Y:S05]  /*1920*/  BSYNC.RECONVERGENT B1 ;  /* 0x0000000000017941 */ /* 0x000fea0003800200 */
.L_x_33:
[-C--:B------:R-:W-:Y:S01]  /*1930*/  FFMA R7, R38, R14.reuse, R7 ;  /* 0x0000000e26077223 */ /* 0x080fe20000000007 */
[-C--:B------:R-:W-:Y:S01]  /*1940*/  FFMA R6, R39, R14.reuse, R6 ;  /* 0x0000000e27067223 */ /* 0x080fe20000000006 */
[----:B------:R-:W-:-:S07]  /*1950*/  FFMA R5, R40, R14, R5 ;  /* 0x0000000e28057223 */ /* 0x000fce0000000005 */
.L_x_19:
[----:B------:R-:W-:Y:S05]  /*1960*/  BSYNC.RECONVERGENT B0 ;  /* 0x0000000000007941 */ /* 0x000fea0003800200 */
.L_x_18:
[----:B------:R-:W-:Y:S01]  /*1970*/  IADD3 R8, P0, PT, R8, 0x20, RZ ;  /* 0x0000002008087810 */ /* 0x000fe20007f1e0ff */
[----:B------:R-:W-:-:S04]  /*1980*/  VIADD R4, R4, 0x1 ;  /* 0x0000000104047836 */ /* 0x000fc80000000000 */
[----:B------:R-:W-:Y:S01]  /*1990*/  IMAD.X R9, RZ, RZ, R9, P0 ;  /* 0x000000ffff097224 */ /* 0x000fe200000e0609 */
[----:B------:R-:W-:Y:S07]  /*19a0*/  BRA.U UP0, `(.L_x_35) ;  /* 0xfffffff500787547 */ /* 0x000fee000b83ffff */
[----:B------:R-:W1:Y:S01]  /*19b0*/  LDCU UR4, c[0x0][0x398] ;  /* 0x00007300ff0477ac */ /* 0x000e620008000800 */
[----:B-----5:R-:W3:Y:S01]  /*19c0*/  MUFU.RCP R3, R2 ;  /* 0x0000000200037308 */ /* 0x020ee20000001000 */
[----:B------:R-:W-:Y:S01]  /*19d0*/  FADD R0, RZ, R7 ;  /* 0x00000007ff007221 */ /* 0x000fe20000000000 */
[----:B------:R-:W-:Y:S03]  /*19e0*/  BSSY.RECONVERGENT B0, `(.L_x_36) ;  /* 0x000000d000007945 */ /* 0x000fe60003800200 */
[----:B-1----:R-:W-:Y:S01]  /*19f0*/  FMUL R0, R0, UR4 ;  /* 0x0000000400007c20 */ /* 0x002fe20008400000 */
[----:B---3--:R-:W-:-:S03]  /*1a00*/  FFMA R4, -R2, R3, 1 ;  /* 0x3f80000002047423 */ /* 0x008fc60000000103 */
[----:B------:R-:W1:Y:S01]  /*1a10*/  FCHK P0, R0, R2 ;  /* 0x0000000200007302 */ /* 0x000e620000000000 */
[----:B------:R-:W-:-:S04]  /*1a20*/  FFMA R3, R3, R4, R3 ;  /* 0x0000000403037223 */ /* 0x000fc80000000003 */
[----:B------:R-:W-:-:S04]  /*1a30*/  FFMA R4, R0, R3, RZ ;  /* 0x0000000300047223 */ /* 0x000fc800000000ff */
[----:B------:R-:W-:-:S04]  /*1a40*/  FFMA R7, -R2, R4, R0 ;  /* 0x0000000402077223 */ /* 0x000fc80000000100 */
[----:B------:R-:W-:Y:S01]  /*1a50*/  FFMA R4, R3, R7, R4 ;  /* 0x0000000703047223 */ /* 0x000fe20000000004 */
[----:B-1----:R-:W-:Y:S06]  /*1a60*/  @!P0 BRA `(.L_x_37) ;  /* 0x0000000000108947 */ /* 0x002fec0003800000 */
[----:B--2---:R-:W-:Y:S01]  /*1a70*/  IMAD.MOV.U32 R15, RZ, RZ, R2 ;  /* 0x000000ffff0f7224 */ /* 0x004fe200078e0002 */
[----:B------:R-:W-:-:S07]  /*1a80*/  MOV R14, 0x1aa0 ;  /* 0x00001aa0000e7802 */ /* 0x000fce0000000f00 */
[----:B0-----:R-:W-:Y:S05]  /*1a90*/  CALL.REL.NOINC `($__internal_2_$__cuda_sm3x_div_rn_noftz_f32_slowpath) ;  /* 0x0000000c00347944 */ /* 0x001fea0003c00000 */
[----:B------:R-:W-:-:S07]  /*1aa0*/  IMAD.MOV.U32 R4, RZ, RZ, R0 ;  /* 0x000000ffff047224 */ /* 0x000fce00078e0000 */
.L_x_37:
[----:B------:R-:W-:Y:S05]  /*1ab0*/  BSYNC.RECONVERGENT B0 ;  /* 0x0000000000007941 */ /* 0x000fea0003800200 */
.L_x_36:
[----:B------:R-:W3:Y:S01]  /*1ac0*/  LDG.E R9, desc[UR8][R12.64+0xc] ;  /* 0x00000c080c097981 */ /* 0x000ee2000c1e1900 */
[----:B------:R-:W1:Y:S01]  /*1ad0*/  LDCU UR4, c[0x0][0x398] ;  /* 0x00007300ff0477ac */ /* 0x000e620008000800 */
[----:B------:R-:W4:Y:S01]  /*1ae0*/  MUFU.RCP R7, R2 ;  /* 0x0000000200077308 */ /* 0x000f220000001000 */
[----:B------:R-:W-:Y:S01]  /*1af0*/  FADD R6, RZ, R6 ;  /* 0x00000006ff067221 */ /* 0x000fe20000000000 */
[----:B------:R-:W-:Y:S03]  /*1b00*/  BSSY.RECONVERGENT B0, `(.L_x_38) ;  /* 0x0000010000007945 */ /* 0x000fe60003800200 */
[----:B-1----:R-:W-:Y:S01]  /*1b10*/  FMUL R11, R6, UR4 ;  /* 0x00000004060b7c20 */ /* 0x002fe20008400000 */
[----:B----4-:R-:W-:-:S03]  /*1b20*/  FFMA R0, -R2, R7, 1 ;  /* 0x3f80000002007423 */ /* 0x010fc60000000107 */
[----:B------:R-:W1:Y:S01]  /*1b30*/  FCHK P0, R11, R2 ;  /* 0x000000020b007302 */ /* 0x000e620000000000 */
[----:B------:R-:W-:-:S04]  /*1b40*/  FFMA R0, R7, R0, R7 ;  /* 0x0000000007007223 */ /* 0x000fc80000000007 */
[----:B------:R-:W-:-:S04]  /*1b50*/  FFMA R7, R0, R11, RZ ;  /* 0x0000000b00077223 */ /* 0x000fc800000000ff */
[----:B------:R-:W-:-:S04]  /*1b60*/  FFMA R6, -R2, R7, R11 ;  /* 0x0000000702067223 */ /* 0x000fc8000000010b */
[----:B------:R-:W-:Y:S01]  /*1b70*/  FFMA R6, R0, R6, R7 ;  /* 0x0000000600067223 */ /* 0x000fe20000000007 */
[----:B---3--:R-:W-:-:S05]  /*1b80*/  FADD R3, R9, R4 ;  /* 0x0000000409037221 */ /* 0x008fca0000000000 */
[----:B------:R3:W-:Y:S01]  /*1b90*/  STG.E desc[UR8][R12.64+0xc], R3 ;  /* 0x00000c030c007986 */ /* 0x0007e2000c101908 */
[----:B-1----:R-:W-:Y:S05]  /*1ba0*/  @!P0 BRA `(.L_x_39) ;  /* 0x0000000000148947 */ /* 0x002fea0003800000 */
[----:B------:R-:W-:Y:S01]  /*1bb0*/  IMAD.MOV.U32 R0, RZ, RZ, R11 ;  /* 0x000000ffff007224 */ /* 0x000fe200078e000b */
[----:B------:R-:W-:Y:S01]  /*1bc0*/  MOV R14, 0x1bf0 ;  /* 0x00001bf0000e7802 */ /* 0x000fe20000000f00 */
[----:B--2---:R-:W-:-:S07]  /*1bd0*/  IMAD.MOV.U32 R15, RZ, RZ, R2 ;  /* 0x000000ffff0f7224 */ /* 0x004fce00078e0002 */
[----:B0--3--:R-:W-:Y:S05]  /*1be0*/  CALL.REL.NOINC `($__internal_2_$__cuda_sm3x_div_rn_noftz_f32_slowpath) ;  /* 0x0000000800e07944 */ /* 0x009fea0003c00000 */
[----:B------:R-:W-:-:S07]  /*1bf0*/  IMAD.MOV.U32 R6, RZ, RZ, R0 ;  /* 0x000000ffff067224 */ /* 0x000fce00078e0000 */
.L_x_39:
[----:B------:R-:W-:Y:S05]  /*1c00*/  BSYNC.RECONVERGENT B0 ;  /* 0x0000000000007941 */ /* 0x000fea0003800200 */
.L_x_38:
[----:B------:R-:W4:Y:S01]  /*1c10*/  LDG.E R11, desc[UR8][R12.64+0x10] ;  /* 0x000010080c0b7981 */ /* 0x000f22000c1e1900 */
[----:B------:R-:W1:Y:S01]  /*1c20*/  LDCU UR4, c[0x0][0x398] ;  /* 0x00007300ff0477ac */ /* 0x000e620008000800 */
[----:B--2---:R-:W2:Y:S01]  /*1c30*/  MUFU.RCP R17, R2 ;  /* 0x0000000200117308 */ /* 0x004ea20000001000 */
[C---:B------:R-:W-:Y:S01]  /*1c40*/  FFMA R5, R2.reuse, -40, R5 ;  /* 0xc220000002057823 */ /* 0x040fe20000000005 */
[----:B------:R-:W-:Y:S03]  /*1c50*/  BSSY.RECONVERGENT B0, `(.L_x_40) ;  /* 0x000000f000007945 */ /* 0x000fe60003800200 */
[----:B-1----:R-:W-:Y:S01]  /*1c60*/  FMUL R15, R5, UR4 ;  /* 0x00000004050f7c20 */ /* 0x002fe20008400000 */
[----:B--2---:R-:W-:-:S03]  /*1c70*/  FFMA R0, -R2, R17, 1 ;  /* 0x3f80000002007423 */ /* 0x004fc60000000111 */
[----:B------:R-:W1:Y:S01]  /*1c80*/  FCHK P0, R15, R2 ;  /* 0x000000020f007302 */ /* 0x000e620000000000 */
[----:B------:R-:W-:-:S04]  /*1c90*/  FFMA R0, R17, R0, R17 ;  /* 0x0000000011007223 */ /* 0x000fc80000000011 */
[----:B------:R-:W-:-:S04]  /*1ca0*/  FFMA R5, R0, R15, RZ ;  /* 0x0000000f00057223 */ /* 0x000fc800000000ff */
[----:B------:R-:W-:-:S04]  /*1cb0*/  FFMA R8, -R2, R5, R15 ;  /* 0x0000000502087223 */ /* 0x000fc8000000010f */
[----:B------:R-:W-:Y:S01]  /*1cc0*/  FFMA R0, R0, R8, R5 ;  /* 0x0000000800007223 */ /* 0x000fe20000000005 */
[----:B----4-:R-:W-:-:S05]  /*1cd0*/  FADD R7, R11, R6 ;  /* 0x000000060b077221 */ /* 0x010fca0000000000 */
[----:B------:R2:W-:Y:S01]  /*1ce0*/  STG.E desc[UR8][R12.64+0x10], R7 ;  /* 0x000010070c007986 */ /* 0x0005e2000c101908 */
[----:B-1----:R-:W-:Y:S05]  /*1cf0*/  @!P0 BRA `(.L_x_41) ;  /* 0x0000000000108947 */ /* 0x002fea0003800000 */
[----:B------:R-:W-:Y:S01]  /*1d00*/  IMAD.MOV.U32 R0, RZ, RZ, R15 ;  /* 0x000000ffff007224 */ /* 0x000fe200078e000f */
[----:B------:R-:W-:Y:S01]  /*1d10*/  MOV R14, 0x1d40 ;  /* 0x00001d40000e7802 */ /* 0x000fe20000000f00 */
[----:B------:R-:W-:-:S07]  /*1d20*/  IMAD.MOV.U32 R15, RZ, RZ, R2 ;  /* 0x000000ffff0f7224 */ /* 0x000fce00078e0002 */
[----:B0-23--:R-:W-:Y:S05]  /*1d30*/  CALL.REL.NOINC `($__internal_2_$__cuda_sm3x_div_rn_noftz_f32_slowpath) ;  /* 0x00000008008c7944 */ /* 0x00dfea0003c00000 */
.L_x_41:
[----:B------:R-:W-:Y:S05]  /*1d40*/  BSYNC.RECONVERGENT B0 ;  /* 0x0000000000007941 */ /* 0x000fea0003800200 */
.L_x_40:
[----:B------:R-:W4:Y:S01]  /*1d50*/  LDG.E R5, desc[UR8][R12.64+0x14] ;  /* 0x000014080c057981 */ /* 0x000f22000c1e1900 */
[----:B------:R-:W1:Y:S03]  /*1d60*/  LDCU.64 UR4, c[0x0][0x398] ;  /* 0x00007300ff0477ac */ /* 0x000e660008000a00 */
[----:B------:R-:W1:Y:S04]  /*1d70*/  LDG.E R2, desc[UR8][R12.64] ;  /* 0x000000080c027981 */ /* 0x000e68000c1e1900 */
[----:B------:R-:W5:Y:S04]  /*1d80*/  LDG.E R8, desc[UR8][R12.64+0x4] ;  /* 0x000004080c087981 */ /* 0x000f68000c1e1900 */
[----:B------:R-:W3:Y:S01]  /*1d90*/  LDG.E R10, desc[UR8][R12.64+0x8] ;  /* 0x000008080c0a7981 */ /* 0x000ee2000c1e1900 */
[----:B------:R-:W-:-:S02]  /*1da0*/  FSETP.GEU.AND P2, PT, R9, -R4, PT ;  /* 0x800000040900720b */ /* 0x000fc40003f4e000 */
[----:B------:R-:W-:Y:S01]  /*1db0*/  FSETP.GEU.AND P1, PT, R11, -R6, PT ;  /* 0x800000060b00720b */ /* 0x000fe20003f2e000 */
[C---:B----4-:R-:W-:Y:S01]  /*1dc0*/  FADD R9, R5.reuse, R0 ;  /* 0x0000000005097221 */ /* 0x050fe20000000000 */
[----:B------:R-:W-:Y:S01]  /*1dd0*/  FSETP.GEU.AND P0, PT, R5, -R0, PT ;  /* 0x800000000500720b */ /* 0x000fe20003f0e000 */
[----:B-1----:R-:W-:Y:S01]  /*1de0*/  FFMA R17, R3, UR4, R2 ;  /* 0x0000000403117c23 */ /* 0x002fe20008000002 */
[----:B-----5:R-:W-:Y:S01]  /*1df0*/  FFMA R8, R7, UR4, R8 ;  /* 0x0000000407087c23 */ /* 0x020fe20008000008 */
[----:B---3--:R-:W-:-:S03]  /*1e00*/  FFMA R10, R9, UR4, R10 ;  /* 0x00000004090a7c23 */ /* 0x008fc6000800000a */
[----:B------:R-:W-:Y:S02]  /*1e10*/  FSETP.LE.AND P2, PT, R17, RZ, !P2 ;  /* 0x000000ff1100720b */ /* 0x000fe40005743000 */
[----:B------:R-:W-:Y:S02]  /*1e20*/  FSETP.LE.AND P1, PT, R8, RZ, !P1 ;  /* 0x000000ff0800720b */ /* 0x000fe40004f23000 */
[----:B------:R-:W-:Y:S01]  /*1e30*/  FSETP.LE.AND P0, PT, R10, RZ, !P0 ;  /* 0x000000ff0a00720b */ /* 0x000fe20004703000 */
[----:B------:R1:W-:Y:S08]  /*1e40*/  STG.E desc[UR8][R12.64+0x14], R9 ;  /* 0x000014090c007986 */ /* 0x0003f0000c101908 */
[----:B------:R-:W-:-:S02]  /*1e50*/  @P2 FMUL R3, R3, -0.5 ;  /* 0xbf00000003032820 */ /* 0x000fc40000400000 */
[----:B--2---:R-:W-:Y:S02]  /*1e60*/  @P1 FMUL R7, R7, -0.5 ;  /* 0xbf00000007071820 */ /* 0x004fe40000400000 */
[----:B-1----:R-:W-:Y:S01]  /*1e70*/  @P0 FMUL R9, R9, -0.5 ;  /* 0xbf00000009090820 */ /* 0x002fe20000400000 */
[----:B------:R-:W-:Y:S02]  /*1e80*/  FSETP.GT.AND P3, PT, R3, RZ, PT ;  /* 0x000000ff0300720b */ /* 0x000fe40003f64000 */
[----:B------:R-:W-:Y:S02]  /*1e90*/  FSETP.GT.AND P5, PT, R7, RZ, PT ;  /* 0x000000ff0700720b */ /* 0x000fe40003fa4000 */
[----:B------:R-:W-:Y:S02]  /*1ea0*/  FSETP.GT.AND P4, PT, R9, RZ, PT ;  /* 0x000000ff0900720b */ /* 0x000fe40003f84000 */
[----:B------:R-:W-:Y:S02]  /*1eb0*/  FSETP.GE.AND P3, PT, R17, UR5, P3 ;  /* 0x0000000511007c0b */ /* 0x000fe40009f66000 */
[----:B------:R-:W-:-:S02]  /*1ec0*/  FSETP.GE.AND P5, PT, R8, UR5, P5 ;  /* 0x0000000508007c0b */ /* 0x000fc4000afa6000 */
[----:B------:R-:W-:Y:S02]  /*1ed0*/  FSETP.GE.AND P4, PT, R10, UR5, P4 ;  /* 0x000000050a007c0b */ /* 0x000fe4000a786000 */
[----:B------:R-:W-:Y:S02]  /*1ee0*/  FMNMX R0, R17, UR5, PT ;  /* 0x0000000511007c09 */ /* 0x000fe4000b800000 */
[----:B------:R-:W-:Y:S02]  /*1ef0*/  PLOP3.LUT P2, PT, P2, P3, PT, 0xf8, 0x8f ;  /* 0x00000000008f781c */ /* 0x000fe40001747f70 */
[----:B------:R-:W-:Y:S02]  /*1f00*/  PLOP3.LUT P1, PT, P1, P5, PT, 0xf8, 0x8f ;  /* 0x00000000008f781c */ /* 0x000fe40000f2bf70 */
[----:B------:R-:W-:Y:S02]  /*1f10*/  PLOP3.LUT P0, PT, P0, P4, PT, 0xf8, 0x8f ;  /* 0x00000000008f781c */ /* 0x000fe40000709f70 */
[----:B------:R-:W-:-:S02]  /*1f20*/  FMNMX R5, RZ, R0, !PT ;  /* 0x00000000ff057209 */ /* 0x000fc40007800000 */
[----:B------:R-:W-:Y:S02]  /*1f30*/  FMNMX R0, R8, UR5, PT ;  /* 0x0000000508007c09 */ /* 0x000fe4000b800000 */
[----:B------:R-:W-:Y:S01]  /*1f40*/  FMNMX R2, R10, UR5, PT ;  /* 0x000000050a027c09 */ /* 0x000fe2000b800000 */
[----:B------:R-:W-:Y:S01]  /*1f50*/  @P3 FMUL R3, R3, -0.5 ;  /* 0xbf00000003033820 */ /* 0x000fe20000400000 */
[----:B------:R-:W-:Y:S01]  /*1f60*/  FMNMX R11, RZ, R0, !PT ;  /* 0x00000000ff0b7209 */ /* 0x000fe20007800000 */
[----:B------:R-:W-:Y:S01]  /*1f70*/  @P5 FMUL R7, R7, -0.5 ;  /* 0xbf00000007075820 */ /* 0x000fe20000400000 */
[----:B------:R-:W-:Y:S01]  /*1f80*/  FMNMX R15, RZ, R2, !PT ;  /* 0x00000002ff0f7209 */ /* 0x000fe20007800000 */
[----:B------:R-:W-:Y:S01]  /*1f90*/  @P4 FMUL R9, R9, -0.5 ;  /* 0xbf00000009094820 */ /* 0x000fe20000400000 */
[----:B------:R-:W-:Y:S04]  /*1fa0*/  STG.E desc[UR8][R12.64], R17 ;  /* 0x000000110c007986 */ /* 0x000fe8000c101908 */
[----:B------:R-:W-:Y:S04]  /*1fb0*/  STG.E desc[UR8][R12.64], R5 ;  /* 0x000000050c007986 */ /* 0x000fe8000c101908 */
[----:B------:R-:W-:Y:S04]  /*1fc0*/  @P2 STG.E desc[UR8][R12.64+0xc], R3 ;  /* 0x00000c030c002986 */ /* 0x000fe8000c101908 */
[----:B------:R-:W-:Y:S04]  /*1fd0*/  STG.E desc[UR8][R12.64+0x4], R11 ;  /* 0x0000040b0c007986 */ /* 0x000fe8000c101908 */
[----:B------:R-:W-:Y:S04]  /*1fe0*/  @P1 STG.E desc[UR8][R12.64+0x10], R7 ;  /* 0x000010070c001986 */ /* 0x000fe8000c101908 */
[----:B------:R-:W-:Y:S04]  /*1ff0*/  STG.E desc[UR8][R12.64+0x8], R15 ;  /* 0x0000080f0c007986 */ /* 0x000fe8000c101908 */
[----:B------:R-:W-:Y:S01]  /*2000*/  @P0 STG.E desc[UR8][R12.64+0x14], R9 ;  /* 0x000014090c000986 */ /* 0x000fe2000c101908 */
[----:B------:R-:W-:Y:S05]  /*2010*/  EXIT ;  /* 0x000000000000794d */ /* 0x000fea0003800000 */
        .weak           $__internal_0_$__cuda_sm20_div_rn_f64_full
        .type           $__internal_0_$__cuda_sm20_div_rn_f64_full,@function
        .size           $__internal_0_$__cuda_sm20_div_rn_f64_full,($__internal_1_$__cuda_sm20_sqrt_rn_f32_slowpath - $__internal_0_$__cuda_sm20_div_rn_f64_full)
$__internal_0_$__cuda_sm20_div_rn_f64_full:
[C---:B------:R-:W-:Y:S01]  /*2020*/  FSETP.GEU.AND P1, PT, |R21|.reuse, 1.469367938527859385e-39, PT ;  /* 0x001000001500780b */ /* 0x040fe20003f2e200 */
[----:B------:R-:W-:Y:S01]  /*2030*/  IMAD.MOV.U32 R0, RZ, RZ, 0x1ca00000 ;  /* 0x1ca00000ff007424 */ /* 0x000fe200078e00ff */
[----:B------:R-:W-:Y:S01]  /*2040*/  LOP3.LUT R26, R21, 0x7ff00000, RZ, 0xc0, !PT ;  /* 0x7ff00000151a7812 */ /* 0x000fe200078ec0ff */
[----:B------:R-:W-:Y:S01]  /*2050*/  IMAD.MOV.U32 R18, RZ, RZ, R34 ;  /* 0x000000ffff127224 */ /* 0x000fe200078e0022 */
[C---:B------:R-:W-:Y:S01]  /*2060*/  LOP3.LUT R30, R19.reuse, 0x7ff00000, RZ, 0xc0, !PT ;  /* 0x7ff00000131e7812 */ /* 0x040fe200078ec0ff */
[----:B------:R-:W-:Y:S01]  /*2070*/  IMAD.MOV.U32 R36, RZ, RZ, 0x1 ;  /* 0x00000001ff247424 */ /* 0x000fe200078e00ff */
[----:B------:R-:W-:Y:S01]  /*2080*/  LOP3.LUT R35, R19, 0x800fffff, RZ, 0xc0, !PT ;  /* 0x800fffff13237812 */ /* 0x000fe200078ec0ff */
[----:B------:R-:W-:Y:S01]  /*2090*/  IMAD.U32 R20, RZ, RZ, UR5 ;  /* 0x00000005ff147e24 */ /* 0x000fe2000f8e00ff */
[----:B------:R-:W-:Y:S01]  /*20a0*/  BSSY.RECONVERGENT B3, `(.L_x_42) ;  /* 0x0000050000037945 */ /* 0x000fe20003800200 */
[----:B------:R-:W-:Y:S01]  /*20b0*/  IMAD.MOV.U32 R27, RZ, RZ, R26 ;  /* 0x000000ffff1b7224 */ /* 0x000fe200078e001a */
[----:B------:R-:W-:Y:S01]  /*20c0*/  LOP3.LUT R35, R35, 0x3ff00000, RZ, 0xfc, !PT ;  /* 0x3ff0000023237812 */ /* 0x000fe200078efcff */
[----:B------:R-:W-:-:S02]  /*20d0*/  IMAD.MOV.U32 R32, RZ, RZ, R20 ;  /* 0x000000ffff207224 */ /* 0x000fc400078e0014 */
[----:B------:R-:W-:-:S04]  /*20e0*/  @!P1 LOP3.LUT R23, R19, 0x7ff00000, RZ, 0xc0, !PT ;  /* 0x7ff0000013179812 */ /* 0x000fc800078ec0ff */
[----:B------:R-:W-:-:S04]  /*20f0*/  @!P1 ISETP.GE.U32.AND P6, PT, R26, R23, PT ;  /* 0x000000171a00920c */ /* 0x000fc80003fc6070 */
[----:B------:R-:W-:Y:S02]  /*2100*/  @!P1 SEL R23, R0, 0x63400000, !P6 ;  /* 0x6340000000179807 */ /* 0x000fe40007000000 */
[----:B------:R-:W-:Y:S02]  /*2110*/  ISETP.GE.U32.AND P6, PT, R26, R30, PT ;  /* 0x0000001e1a00720c */ /* 0x000fe40003fc6070 */
[--C-:B------:R-:W-:Y:S02]  /*2120*/  @!P1 LOP3.LUT R22, R23, 0x80000000, R21.reuse, 0xf8, !PT ;  /* 0x8000000017169812 */ /* 0x100fe400078ef815 */
[----:B------:R-:W-:Y:S02]  /*2130*/  SEL R33, R0, 0x63400000, !P6 ;  /* 0x6340000000217807 */ /* 0x000fe40007000000 */
[----:B------:R-:W-:Y:S02]  /*2140*/  FSETP.GEU.AND P6, PT, |R19|, 1.469367938527859385e-39, PT ;  /* 0x001000001300780b */ /* 0x000fe40003fce200 */
[----:B------:R-:W-:Y:S01]  /*2150*/  @!P1 LOP3.LUT R23, R22, 0x100000, RZ, 0xfc, !PT ;  /* 0x0010000016179812 */ /* 0x000fe200078efcff */
[----:B------:R-:W-:Y:S01]  /*2160*/  @!P1 IMAD.MOV.U32 R22, RZ, RZ, RZ ;  /* 0x000000ffff169224 */ /* 0x000fe200078e00ff */
[----:B------:R-:W-:-:S06]  /*2170*/  LOP3.LUT R33, R33, 0x800fffff, R21, 0xf8, !PT ;  /* 0x800fffff21217812 */ /* 0x000fcc00078ef815 */
[----:B------:R-:W-:-:S03]  /*2180*/  @!P1 DFMA R32, R32, 2, -R22 ;  /* 0x400000002020982b */ /* 0x000fc60000000816 */
[----:B------:R-:W-:-:S06]  /*2190*/  @!P6 DMUL R34, R18, 8.98846567431157953865e+307 ;  /* 0x7fe000001222e828 */ /* 0x000fcc0000000000 */
[----:B------:R-:W0:Y:S01]  /*21a0*/  MUFU.RCP64H R37, R35 ;  /* 0x0000002300257308 */ /* 0x000e220000001800 */
[----:B------:R-:W-:-:S03]  /*21b0*/  @!P1 LOP3.LUT R27, R33, 0x7ff00000, RZ, 0xc0, !PT ;  /* 0x7ff00000211b9812 */ /* 0x000fc600078ec0ff */
[----:B------:R-:W-:Y:S02]  /*21c0*/  @!P6 LOP3.LUT R30, R35, 0x7ff00000, RZ, 0xc0, !PT ;  /* 0x7ff00000231ee812 */ /* 0x000fe400078ec0ff */
[----:B------:R-:W-:-:S03]  /*21d0*/  VIADD R29, R27, 0xffffffff ;  /* 0xffffffff1b1d7836 */ /* 0x000fc60000000000 */
[----:B------:R-:W-:Y:S02]  /*21e0*/  VIADD R31, R30, 0xffffffff ;  /* 0xffffffff1e1f7836 */ /* 0x000fe40000000000 */
[----:B------:R-:W-:-:S04]  /*21f0*/  ISETP.GT.U32.AND P1, PT, R29, 0x7feffffe, PT ;  /* 0x7feffffe1d00780c */ /* 0x000fc80003f24070 */
[----:B------:R-:W-:Y:S01]  /*2200*/  ISETP.GT.U32.OR P1, PT, R31, 0x7feffffe, P1 ;  /* 0x7feffffe1f00780c */ /* 0x000fe20000f24470 */
[----:B0-----:R-:W-:-:S08]  /*2210*/  DFMA R24, R36, -R34, 1 ;  /* 0x3ff000002418742b */ /* 0x001fd00000000822 */
[----:B------:R-:W-:-:S08]  /*2220*/  DFMA R24, R24, R24, R24 ;  /* 0x000000181818722b */ /* 0x000fd00000000018 */
[----:B------:R-:W-:-:S08]  /*2230*/  DFMA R24, R36, R24, R36 ;  /* 0x000000182418722b */ /* 0x000fd00000000024 */
[----:B------:R-:W-:-:S08]  /*2240*/  DFMA R36, R24, -R34, 1 ;  /* 0x3ff000001824742b */ /* 0x000fd00000000822 */
[----:B------:R-:W-:-:S08]  /*2250*/  DFMA R24, R24, R36, R24 ;  /* 0x000000241818722b */ /* 0x000fd00000000018 */
[----:B------:R-:W-:-:S08]  /*2260*/  DMUL R22, R24, R32 ;  /* 0x0000002018167228 */ /* 0x000fd00000000000 */
[----:B------:R-:W-:-:S08]  /*2270*/  DFMA R36, R22, -R34, R32 ;  /* 0x800000221624722b */ /* 0x000fd00000000020 */
[----:B------:R-:W-:Y:S01]  /*2280*/  DFMA R36, R24, R36, R22 ;  /* 0x000000241824722b */ /* 0x000fe20000000016 */
[----:B------:R-:W-:Y:S10]  /*2290*/  @P1 BRA `(.L_x_43) ;  /* 0x00000000006c1947 */ /* 0x000ff40003800000 */
[----:B------:R-:W-:Y:S02]  /*22a0*/  LOP3.LUT R21, R19, 0x7ff00000, RZ, 0xc0, !PT ;  /* 0x7ff0000013157812 */ /* 0x000fe400078ec0ff */
[----:B------:R-:W-:Y:S02]  /*22b0*/  MOV R24, RZ ;  /* 0x000000ff00187202 */ /* 0x000fe40000000f00 */
[CC--:B------:R-:W-:Y:S02]  /*22c0*/  VIADDMNMX R20, R26.reuse, -R21.reuse, 0xb9600000, !PT ;  /* 0xb96000001a147446 */ /* 0x0c0fe40007800915 */
[----:B------:R-:W-:Y:S02]  /*22d0*/  ISETP.GE.U32.AND P1, PT, R26, R21, PT ;  /* 0x000000151a00720c */ /* 0x000fe40003f26070 */
[----:B------:R-:W-:Y:S02]  /*22e0*/  VIMNMX R20, PT, PT, R20, 0x46a00000, PT ;  /* 0x46a0000014147848 */ /* 0x000fe40003fe0100 */
[----:B------:R-:W-:-:S05]  /*22f0*/  SEL R21, R0, 0x63400000, !P1 ;  /* 0x6340000000157807 */ /* 0x000fca0004800000 */
[----:B------:R-:W-:-:S04]  /*2300*/  IMAD.IADD R20, R20, 0x1, -R21 ;  /* 0x0000000114147824 */ /* 0x000fc800078e0a15 */
[----:B------:R-:W-:-:S06]  /*2310*/  VIADD R25, R20, 0x7fe00000 ;  /* 0x7fe0000014197836 */ /* 0x000fcc0000000000 */
[----:B------:R-:W-:-:S10]  /*2320*/  DMUL R22, R36, R24 ;  /* 0x0000001824167228 */ /* 0x000fd40000000000 */
[----:B------:R-:W-:-:S13]  /*2330*/  FSETP.GTU.AND P1, PT, |R23|, 1.469367938527859385e-39, PT ;  /* 0x001000001700780b */ /* 0x000fda0003f2c200 */
[----:B------:R-:W-:Y:S05]  /*2340*/  @P1 BRA `(.L_x_44) ;  /* 0x0000000000941947 */ /* 0x000fea0003800000 */
[----:B------:R-:W-:Y:S01]  /*2350*/  DFMA R32, R36, -R34, R32 ;  /* 0x800000222420722b */ /* 0x000fe20000000020 */
[----:B------:R-:W-:-:S09]  /*2360*/  IMAD.MOV.U32 R26, RZ, RZ, RZ ;  /* 0x000000ffff1a7224 */ /* 0x000fd200078e00ff */
[C---:B------:R-:W-:Y:S02]  /*2370*/  FSETP.NEU.AND P1, PT, R33.reuse, RZ, PT ;  /* 0x000000ff2100720b */ /* 0x040fe40003f2d000 */
[----:B------:R-:W-:-:S04]  /*2380*/  LOP3.LUT R19, R33, 0x80000000, R19, 0x48, !PT ;  /* 0x8000000021137812 */ /* 0x000fc800078e4813 */
[----:B------:R-:W-:-:S07]  /*2390*/  LOP3.LUT R27, R19, R25, RZ, 0xfc, !PT ;  /* 0x00000019131b7212 */ /* 0x000fce00078efcff */
[----:B------:R-:W-:Y:S05]  /*23a0*/  @!P1 BRA `(.L_x_44) ;  /* 0x00000000007c9947 */ /* 0x000fea0003800000 */
[----:B------:R-:W-:Y:S01]  /*23b0*/  IMAD.MOV R25, RZ, RZ, -R20 ;  /* 0x000000ffff197224 */ /* 0x000fe200078e0a14 */
[----:B------:R-:W-:Y:S01]  /*23c0*/  DMUL.RP R26, R36, R26 ;  /* 0x0000001a241a7228 */ /* 0x000fe20000008000 */
[----:B------:R-:W-:Y:S01]  /*23d0*/  IMAD.MOV.U32 R24, RZ, RZ, RZ ;  /* 0x000000ffff187224 */ /* 0x000fe200078e00ff */
[----:B------:R-:W-:-:S05]  /*23e0*/  IADD3 R21, PT, PT, -R20, -0x43300000, RZ ;  /* 0xbcd0000014157810 */ /* 0x000fca0007ffe1ff */
[----:B------:R-:W-:-:S03]  /*23f0*/  DFMA R24, R22, -R24, R36 ;  /* 0x800000181618722b */ /* 0x000fc60000000024 */
[----:B------:R-:W-:-:S07]  /*2400*/  LOP3.LUT R19, R27, R19, RZ, 0x3c, !PT ;  /* 0x000000131b137212 */ /* 0x000fce00078e3cff */
[----:B------:R-:W-:-:S04]  /*2410*/  FSETP.NEU.AND P1, PT, |R25|, R21, PT ;  /* 0x000000151900720b */ /* 0x000fc80003f2d200 */
[----:B------:R-:W-:Y:S02]  /*2420*/  FSEL R22, R26, R22, !P1 ;  /* 0x000000161a167208 */ /* 0x000fe40004800000 */
[----:B------:R-:W-:Y:S01]  /*2430*/  FSEL R23, R19, R23, !P1 ;  /* 0x0000001713177208 */ /* 0x000fe20004800000 */
[----:B------:R-:W-:Y:S06]  /*2440*/  BRA `(.L_x_44) ;  /* 0x0000000000547947 */ /* 0x000fec0003800000 */
.L_x_43:
[----:B------:R-:W-:-:S14]  /*2450*/  DSETP.NAN.AND P1, PT, R20, R20, PT ;  /* 0x000000141400722a */ /* 0x000fdc0003f28000 */
[----:B------:R-:W-:Y:S05]  /*2460*/  @P1 BRA `(.L_x_45) ;  /* 0x0000000000441947 */ /* 0x000fea0003800000 */
[----:B------:R-:W-:-:S14]  /*2470*/  DSETP.NAN.AND P1, PT, R18, R18, PT ;  /* 0x000000121200722a */ /* 0x000fdc0003f28000 */
[----:B------:R-:W-:Y:S05]  /*2480*/  @P1 BRA `(.L_x_46) ;  /* 0x0000000000301947 */ /* 0x000fea0003800000 */
[----:B------:R-:W-:Y:S01]  /*2490*/  ISETP.NE.AND P1, PT, R27, R30, PT ;  /* 0x0000001e1b00720c */ /* 0x000fe20003f25270 */
[----:B------:R-:W-:Y:S02]  /*24a0*/  IMAD.MOV.U32 R22, RZ, RZ, 0x0 ;  /* 0x00000000ff167424 */ /* 0x000fe400078e00ff */
[----:B------:R-:W-:-:S10]  /*24b0*/  IMAD.MOV.U32 R23, RZ, RZ, -0x80000 ;  /* 0xfff80000ff177424 */ /* 0x000fd400078e00ff */
[----:B------:R-:W-:Y:S05]  /*24c0*/  @!P1 BRA `(.L_x_44) ;  /* 0x0000000000349947 */ /* 0x000fea0003800000 */
[----:B------:R-:W-:Y:S02]  /*24d0*/  ISETP.NE.AND P1, PT, R27, 0x7ff00000, PT ;  /* 0x7ff000001b00780c */ /* 0x000fe40003f25270 */
[----:B------:R-:W-:Y:S02]  /*24e0*/  LOP3.LUT R23, R21, 0x80000000, R19, 0x48, !PT ;  /* 0x8000000015177812 */ /* 0x000fe400078e4813 */
[----:B------:R-:W-:-:S13]  /*24f0*/  ISETP.EQ.OR P1, PT, R30, RZ, !P1 ;  /* 0x000000ff1e00720c */ /* 0x000fda0004f22670 */
[----:B------:R-:W-:Y:S01]  /*2500*/  @P1 LOP3.LUT R0, R23, 0x7ff00000, RZ, 0xfc, !PT ;  /* 0x7ff0000017001812 */ /* 0x000fe200078efcff */
[----:B------:R-:W-:Y:S02]  /*2510*/  @!P1 IMAD.MOV.U32 R22, RZ, RZ, RZ ;  /* 0x000000ffff169224 */ /* 0x000fe400078e00ff */
[----:B------:R-:W-:Y:S02]  /*2520*/  @P1 IMAD.MOV.U32 R22, RZ, RZ, RZ ;  /* 0x000000ffff161224 */ /* 0x000fe400078e00ff */
[----:B------:R-:W-:Y:S01]  /*2530*/  @P1 IMAD.MOV.U32 R23, RZ, RZ, R0 ;  /* 0x000000ffff171224 */ /* 0x000fe200078e0000 */
[----:B------:R-:W-:Y:S06]  /*2540*/  BRA `(.L_x_44) ;  /* 0x0000000000147947 */ /* 0x000fec0003800000 */
.L_x_46:
[----:B------:R-:W-:Y:S01]  /*2550*/  LOP3.LUT R23, R19, 0x80000, RZ, 0xfc, !PT ;  /* 0x0008000013177812 */ /* 0x000fe200078efcff */
[----:B------:R-:W-:Y:S01]  /*2560*/  IMAD.MOV.U32 R22, RZ, RZ, R18 ;  /* 0x000000ffff167224 */ /* 0x000fe200078e0012 */
[----:B------:R-:W-:Y:S06]  /*2570*/  BRA `(.L_x_44) ;  /* 0x0000000000087947 */ /* 0x000fec0003800000 */
.L_x_45:
[----:B------:R-:W-:Y:S01]  /*2580*/  LOP3.LUT R23, R21, 0x80000, RZ, 0xfc, !PT ;  /* 0x0008000015177812 */ /* 0x000fe200078efcff */
[----:B------:R-:W-:-:S07]  /*2590*/  IMAD.MOV.U32 R22, RZ, RZ, R20 ;  /* 0x000000ffff167224 */ /* 0x000fce00078e0014 */
.L_x_44:
[----:B------:R-:W-:Y:S05]  /*25a0*/  BSYNC.RECONVERGENT B3 ;  /* 0x0000000000037941 */ /* 0x000fea0003800200 */
.L_x_42:
[----:B------:R-:W-:Y:S02]  /*25b0*/  IMAD.MOV.U32 R29, RZ, RZ, 0x0 ;  /* 0x00000000ff1d7424 */ /* 0x000fe400078e00ff */
[----:B------:R-:W-:Y:S02]  /*25c0*/  IMAD.MOV.U32 R18, RZ, RZ, R22 ;  /* 0x000000ffff127224 */ /* 0x000fe400078e0016 */
[----:B------:R-:W-:Y:S01]  /*25d0*/  IMAD.MOV.U32 R19, RZ, RZ, R23 ;  /* 0x000000ffff137224 */ /* 0x000fe200078e0017 */
[----:B------:R-:W-:Y:S06]  /*25e0*/  RET.REL.NODEC R28 `(_Z8sph_stepP8Particleffffff) ;  /* 0xffffffd81c847950 */ /* 0x000fec0003c3ffff */
        .weak           $__internal_1_$__cuda_sm20_sqrt_rn_f32_slowpath
        .type           $__internal_1_$__cuda_sm20_sqrt_rn_f32_slowpath,@function
        .size           $__internal_1_$__cuda_sm20_sqrt_rn_f32_slowpath,($__internal_2_$__cuda_sm3x_div_rn_noftz_f32_slowpath - $__internal_1_$__cuda_sm20_sqrt_rn_f32_slowpath)
$__internal_1_$__cuda_sm20_sqrt_rn_f32_slowpath:
[----:B------:R-:W-:-:S13]  /*25f0*/  LOP3.LUT P0, RZ, R16, 0x7fffffff, RZ, 0xc0, !PT ;  /* 0x7fffffff10ff7812 */ /* 0x000fda000780c0ff */
[----:B------:R-:W-:Y:S01]  /*2600*/  @!P0 IMAD.MOV.U32 R14, RZ, RZ, R16 ;  /* 0x000000ffff0e8224 */ /* 0x000fe200078e0010 */
[----:B------:R-:W-:Y:S06]  /*2610*/  @!P0 BRA `(.L_x_47) ;  /* 0x0000000000448947 */ /* 0x000fec0003800000 */
[----:B------:R-:W-:Y:S01]  /*2620*/  FSETP.GEU.FTZ.AND P0, PT, R16, RZ, PT ;  /* 0x000000ff1000720b */ /* 0x000fe20003f1e000 */
[----:B------:R-:W-:-:S12]  /*2630*/  IMAD.MOV.U32 R0, RZ, RZ, R16 ;  /* 0x000000ffff007224 */ /* 0x000fd800078e0010 */
[----:B------:R-:W-:Y:S01]  /*2640*/  @!P0 IMAD.MOV.U32 R14, RZ, RZ, 0x7fffffff ;  /* 0x7fffffffff0e8424 */ /* 0x000fe200078e00ff */
[----:B------:R-:W-:Y:S06]  /*2650*/  @!P0 BRA `(.L_x_47) ;  /* 0x0000000000348947 */ /* 0x000fec0003800000 */
[----:B------:R-:W-:-:S13]  /*2660*/  FSETP.GTU.FTZ.AND P0, PT, |R0|, +INF , PT ;  /* 0x7f8000000000780b */ /* 0x000fda0003f1c200 */
[----:B------:R-:W-:Y:S01]  /*2670*/  @P0 FADD.FTZ R14, R0, 1 ;  /* 0x3f800000000e0421 */ /* 0x000fe20000010000 */
[----:B------:R-:W-:Y:S06]  /*2680*/  @P0 BRA `(.L_x_47) ;  /* 0x0000000000280947 */ /* 0x000fec0003800000 */
[----:B------:R-:W-:-:S13]  /*2690*/  FSETP.NEU.FTZ.AND P0, PT, |R0|, +INF , PT ;  /* 0x7f8000000000780b */ /* 0x000fda0003f1d200 */
[----:B------:R-:W-:-:S04]  /*26a0*/  @P0 FFMA R15, R0, 1.84467440737095516160e+19, RZ ;  /* 0x5f800000000f0823 */ /* 0x000fc800000000ff */
[----:B------:R-:W0:Y:S02]  /*26b0*/  @P0 MUFU.RSQ R14, R15 ;  /* 0x0000000f000e0308 */ /* 0x000e240000001400 */
[----:B0-----:R-:W-:Y:S01]  /*26c0*/  @P0 FMUL.FTZ R16, R15, R14 ;  /* 0x0000000e0f100220 */ /* 0x001fe20000410000 */
[----:B------:R-:W-:Y:S01]  /*26d0*/  @P0 FMUL.FTZ R18, R14, 0.5 ;  /* 0x3f0000000e120820 */ /* 0x000fe20000410000 */
[----:B------:R-:W-:Y:S02]  /*26e0*/  @!P0 IMAD.MOV.U32 R14, RZ, RZ, R0 ;  /* 0x000000ffff0e8224 */ /* 0x000fe400078e0000 */
[----:B------:R-:W-:-:S04]  /*26f0*/  @P0 FADD.FTZ R17, -R16, -RZ ;  /* 0x800000ff10110221 */ /* 0x000fc80000010100 */
[----:B------:R-:W-:-:S04]  /*2700*/  @P0 FFMA R17, R16, R17, R15 ;  /* 0x0000001110110223 */ /* 0x000fc8000000000f */
[----:B------:R-:W-:-:S04]  /*2710*/  @P0 FFMA R17, R17, R18, R16 ;  /* 0x0000001211110223 */ /* 0x000fc80000000010 */
[----:B------:R-:W-:-:S07]  /*2720*/  @P0 FMUL.FTZ R14, R17, 2.3283064365386962891e-10 ;  /* 0x2f800000110e0820 */ /* 0x000fce0000410000 */
.L_x_47:
[----:B------:R-:W-:Y:S02]  /*2730*/  IMAD.MOV.U32 R41, RZ, RZ, R14 ;  /* 0x000000ffff297224 */ /* 0x000fe400078e000e */
[----:B------:R-:W-:Y:S02]  /*2740*/  IMAD.MOV.U32 R14, RZ, RZ, R19 ;  /* 0x000000ffff0e7224 */ /* 0x000fe400078e0013 */
[----:B------:R-:W-:-:S04]  /*2750*/  IMAD.MOV.U32 R15, RZ, RZ, 0x0 ;  /* 0x00000000ff0f7424 */ /* 0x000fc800078e00ff */
[----:B------:R-:W-:Y:S05]  /*2760*/  RET.REL.NODEC R14 `(_Z8sph_stepP8Particleffffff) ;  /* 0xffffffd80e247950 */ /* 0x000fea0003c3ffff */
        .weak           $__internal_2_$__cuda_sm3x_div_rn_noftz_f32_slowpath
        .type           $__internal_2_$__cuda_sm3x_div_rn_noftz_f32_slowpath,@function
        .size           $__internal_2_$__cuda_sm3x_div_rn_noftz_f32_slowpath,($_Z8sph_stepP8Particleffffff$__internal_accurate_pow - $__internal_2_$__cuda_sm3x_div_rn_noftz_f32_slowpath)
$__internal_2_$__cuda_sm3x_div_rn_noftz_f32_slowpath:
[----:B------:R-:W-:Y:S01]  /*2770*/  SHF.R.U32.HI R17, RZ, 0x17, R15 ;  /* 0x00000017ff117819 */ /* 0x000fe2000001160f */
[----:B------:R-:W-:Y:S01]  /*2780*/  BSSY.RECONVERGENT B2, `(.L_x_48) ;  /* 0x0000062000027945 */ /* 0x000fe20003800200 */
[----:B------:R-:W-:Y:S02]  /*2790*/  SHF.R.U32.HI R16, RZ, 0x17, R0 ;  /* 0x00000017ff107819 */ /* 0x000fe40000011600 */
[----:B------:R-:W-:Y:S02]  /*27a0*/  LOP3.LUT R17, R17, 0xff, RZ, 0xc0, !PT ;  /* 0x000000ff11117812 */ /* 0x000fe400078ec0ff */
[----:B------:R-:W-:-:S03]  /*27b0*/  LOP3.LUT R20, R16, 0xff, RZ, 0xc0, !PT ;  /* 0x000000ff10147812 */ /* 0x000fc600078ec0ff */
[----:B------:R-:W-:Y:S02]  /*27c0*/  VIADD R19, R17, 0xffffffff ;  /* 0xffffffff11137836 */ /* 0x000fe40000000000 */
[----:B------:R-:W-:-:S03]  /*27d0*/  VIADD R18, R20, 0xffffffff ;  /* 0xffffffff14127836 */ /* 0x000fc60000000000 */
[----:B------:R-:W-:-:S04]  /*27e0*/  ISETP.GT.U32.AND P0, PT, R19, 0xfd, PT ;  /* 0x000000fd1300780c */ /* 0x000fc80003f04070 */
[----:B------:R-:W-:-:S13]  /*27f0*/  ISETP.GT.U32.OR P0, PT, R18, 0xfd, P0 ;  /* 0x000000fd1200780c */ /* 0x000fda0000704470 */
[----:B------:R-:W-:Y:S01]  /*2800*/  @!P0 IMAD.MOV.U32 R16, RZ, RZ, RZ ;  /* 0x000000ffff108224 */ /* 0x000fe200078e00ff */
[----:B------:R-:W-:Y:S06]  /*2810*/  @!P0 BRA `(.L_x_49) ;  /* 0x00000000005c8947 */ /* 0x000fec0003800000 */
[----:B------:R-:W-:Y:S02]  /*2820*/  FSETP.GTU.FTZ.AND P0, PT, |R0|, +INF , PT ;  /* 0x7f8000000000780b */ /* 0x000fe40003f1c200 */
[----:B------:R-:W-:-:S04]  /*2830*/  FSETP.GTU.FTZ.AND P1, PT, |R15|, +INF , PT ;  /* 0x7f8000000f00780b */ /* 0x000fc80003f3c200 */
[----:B------:R-:W-:-:S13]  /*2840*/  PLOP3.LUT P0, PT, P0, P1, PT, 0xf8, 0x8f ;  /* 0x00000000008f781c */ /* 0x000fda0000703f70 */
[----:B------:R-:W-:Y:S05]  /*2850*/  @P0 BRA `(.L_x_50) ;  /* 0x00000004004c0947 */ /* 0x000fea0003800000 */
[----:B------:R-:W-:-:S13]  /*2860*/  LOP3.LUT P0, RZ, R15, 0x7fffffff, R0, 0xc8, !PT ;  /* 0x7fffffff0fff7812 */ /* 0x000fda000780c800 */
[----:B------:R-:W-:Y:S05]  /*2870*/  @!P0 BRA `(.L_x_51) ;  /* 0x00000004003c8947 */ /* 0x000fea0003800000 */
[C---:B------:R-:W-:Y:S02]  /*2880*/  FSETP.NEU.FTZ.AND P0, PT, |R0|.reuse, +INF , PT ;  /* 0x7f8000000000780b */ /* 0x040fe40003f1d200 */
[----:B------:R-:W-:Y:S02]  /*2890*/  FSETP.NEU.FTZ.AND P2, PT, |R15|, +INF , PT ;  /* 0x7f8000000f00780b */ /* 0x000fe40003f5d200 */
[----:B------:R-:W-:-:S11]  /*28a0*/  FSETP.NEU.FTZ.AND P1, PT, |R0|, +INF , PT ;  /* 0x7f8000000000780b */ /* 0x000fd60003f3d200 */
[----:B------:R-:W-:Y:S05]  /*28b0*/  @!P2 BRA !P0, `(.L_x_51) ;  /* 0x00000004002ca947 */ /* 0x000fea0004000000 */
[----:B------:R-:W-:-:S04]  /*28c0*/  LOP3.LUT P0, RZ, R0, 0x7fffffff, RZ, 0xc0, !PT ;  /* 0x7fffffff00ff7812 */ /* 0x000fc8000780c0ff */
[----:B------:R-:W-:-:S13]  /*28d0*/  PLOP3.LUT P0, PT, P2, P0, PT, 0x2f, 0xf2 ;  /* 0x0000000000f2781c */ /* 0x000fda0001700577 */
[----:B------:R-:W-:Y:S05]  /*28e0*/  @P0 BRA `(.L_x_52) ;  /* 0x0000000400180947 */ /* 0x000fea0003800000 */
[----:B------:R-:W-:-:S04]  /*28f0*/  LOP3.LUT P0, RZ, R15, 0x7fffffff, RZ, 0xc0, !PT ;  /* 0x7fffffff0fff7812 */ /* 0x000fc8000780c0ff */
[----:B------:R-:W-:-:S13]  /*2900*/  PLOP3.LUT P0, PT, P1, P0, PT, 0x2f, 0xf2 ;  /* 0x0000000000f2781c */ /* 0x000fda0000f00577 */
[----:B------:R-:W-:Y:S05]  /*2910*/  @P0 BRA `(.L_x_53) ;  /* 0x0000000400000947 */ /* 0x000fea0003800000 */
[----:B------:R-:W-:Y:S02]  /*2920*/  ISETP.GE.AND P0, PT, R18, RZ, PT ;  /* 0x000000ff1200720c */ /* 0x000fe40003f06270 */
[----:B------:R-:W-:-:S11]  /*2930*/  ISETP.GE.AND P1, PT, R19, RZ, PT ;  /* 0x000000ff1300720c */ /* 0x000fd60003f26270 */
[----:B------:R-:W-:Y:S02]  /*2940*/  @P0 IMAD.MOV.U32 R16, RZ, RZ, RZ ;  /* 0x000000ffff100224 */ /* 0x000fe400078e00ff */
[----:B------:R-:W-:Y:S01]  /*2950*/  @!P0 FFMA R0, R0, 1.84467440737095516160e+19, RZ ;  /* 0x5f80000000008823 */ /* 0x000fe200000000ff */
[----:B------:R-:W-:Y:S02]  /*2960*/  @!P0 IMAD.MOV.U32 R16, RZ, RZ, -0x40 ;  /* 0xffffffc0ff108424 */ /* 0x000fe400078e00ff */
[----:B------:R-:W-:Y:S02]  /*2970*/  @!P1 FFMA R15, R15, 1.84467440737095516160e+19, RZ ;  /* 0x5f8000000f0f9823 */ /* 0x000fe400000000ff */
[----:B------:R-:W-:-:S07]  /*2980*/  @!P1 VIADD R16, R16, 0x40 ;  /* 0x0000004010109836 */ /* 0x000fce0000000000 */
.L_x_49:
[----:B------:R-:W-:Y:S01]  /*2990*/  LEA R18, R17, 0xc0800000, 0x17 ;  /* 0xc080000011127811 */ /* 0x000fe200078eb8ff */
[----:B------:R-:W-:Y:S04]  /*29a0*/  BSSY.RECONVERGENT B3, `(.L_x_54) ;  /* 0x0000036000037945 */ /* 0x000fe80003800200 */
[----:B------:R-:W-:Y:S02]  /*29b0*/  IMAD.IADD R18, R15, 0x1, -R18 ;  /* 0x000000010f127824 */ /* 0x000fe400078e0a12 */
[----:B------:R-:W-:Y:S02]  /*29c0*/  VIADD R15, R20, 0xffffff81 ;  /* 0xffffff81140f7836 */ /* 0x000fe40000000000 */
[----:B------:R-:W0:Y:S01]  /*29d0*/  MUFU.RCP R19, R18 ;  /* 0x0000001200137308 */ /* 0x000e220000001000 */
[----:B------:R-:W-:Y:S01]  /*29e0*/  FADD.FTZ R21, -R18, -RZ ;  /* 0x800000ff12157221 */ /* 0x000fe20000010100 */
[C---:B------:R-:W-:Y:S01]  /*29f0*/  IMAD R0, R15.reuse, -0x800000, R0 ;  /* 0xff8000000f007824 */ /* 0x040fe200078e0200 */
[----:B------:R-:W-:-:S05]  /*2a00*/  IADD3 R17, PT, PT, R15, 0x7f, -R17 ;  /* 0x0000007f0f117810 */ /* 0x000fca0007ffe811 */
[----:B------:R-:W-:Y:S02]  /*2a10*/  IMAD.IADD R17, R17, 0x1, R16 ;  /* 0x0000000111117824 */ /* 0x000fe400078e0210 */
[----:B0-----:R-:W-:-:S04]  /*2a20*/  FFMA R20, R19, R21, 1 ;  /* 0x3f80000013147423 */ /* 0x001fc80000000015 */
[----:B------:R-:W-:-:S04]  /*2a30*/  FFMA R22, R19, R20, R19 ;  /* 0x0000001413167223 */ /* 0x000fc80000000013 */
[----:B------:R-:W-:-:S04]  /*2a40*/  FFMA R19, R0, R22, RZ ;  /* 0x0000001600137223 */ /* 0x000fc800000000ff */
[----:B------:R-:W-:-:S04]  /*2a50*/  FFMA R20, R21, R19, R0 ;  /* 0x0000001315147223 */ /* 0x000fc80000000000 */
[----:B------:R-:W-:-:S04]  /*2a60*/  FFMA R19, R22, R20, R19 ;  /* 0x0000001416137223 */ /* 0x000fc80000000013 */
[----:B------:R-:W-:-:S04]  /*2a70*/  FFMA R20, R21, R19, R0 ;  /* 0x0000001315147223 */ /* 0x000fc80000000000 */
[----:B------:R-:W-:-:S05]  /*2a80*/  FFMA R0, R22, R20, R19 ;  /* 0x0000001416007223 */ /* 0x000fca0000000013 */
[----:B------:R-:W-:-:S04]  /*2a90*/  SHF.R.U32.HI R15, RZ, 0x17, R0 ;  /* 0x00000017ff0f7819 */ /* 0x000fc80000011600 */
[----:B------:R-:W-:-:S05]  /*2aa0*/  LOP3.LUT R15, R15, 0xff, RZ, 0xc0, !PT ;  /* 0x000000ff0f0f7812 */ /* 0x000fca00078ec0ff */
[----:B------:R-:W-:-:S04]  /*2ab0*/  IMAD.IADD R21, R15, 0x1, R17 ;  /* 0x000000010f157824 */ /* 0x000fc800078e0211 */
[----:B------:R-:W-:-:S05]  /*2ac0*/  VIADD R15, R21, 0xffffffff ;  /* 0xffffffff150f7836 */ /* 0x000fca0000000000 */
[----:B------:R-:W-:-:S13]  /*2ad0*/  ISETP.GE.U32.AND P0, PT, R15, 0xfe, PT ;  /* 0x000000fe0f00780c */ /* 0x000fda0003f06070 */
[----:B------:R-:W-:Y:S05]  /*2ae0*/  @!P0 BRA `(.L_x_55) ;  /* 0x0000000000808947 */ /* 0x000fea0003800000 */
[----:B------:R-:W-:-:S13]  /*2af0*/  ISETP.GT.AND P0, PT, R21, 0xfe, PT ;  /* 0x000000fe1500780c */ /* 0x000fda0003f04270 */
[----:B------:R-:W-:Y:S05]  /*2b00*/  @P0 BRA `(.L_x_56) ;  /* 0x00000000006c0947 */ /* 0x000fea0003800000 */
[----:B------:R-:W-:-:S13]  /*2b10*/  ISETP.GE.AND P0, PT, R21, 0x1, PT ;  /* 0x000000011500780c */ /* 0x000fda0003f06270 */
[----:B------:R-:W-:Y:S05]  /*2b20*/  @P0 BRA `(.L_x_57) ;  /* 0x0000000000740947 */ /* 0x000fea0003800000 */
[----:B------:R-:W-:Y:S02]  /*2b30*/  ISETP.GE.AND P0, PT, R21, -0x18, PT ;  /* 0xffffffe81500780c */ /* 0x000fe40003f06270 */
[----:B------:R-:W-:-:S11]  /*2b40*/  LOP3.LUT R0, R0, 0x80000000, RZ, 0xc0, !PT ;  /* 0x8000000000007812 */ /* 0x000fd600078ec0ff */
[----:B------:R-:W-:Y:S05]  /*2b50*/  @!P0 BRA `(.L_x_57) ;  /* 0x0000000000688947 */ /* 0x000fea0003800000 */
[CCC-:B------:R-:W-:Y:S01]  /*2b60*/  FFMA.RZ R15, R22.reuse, R20.reuse, R19.reuse ;  /* 0x00000014160f7223 */ /* 0x1c0fe2000000c013 */
[C---:B------:R-:W-:Y:S02]  /*2b70*/  VIADD R18, R21.reuse, 0x20 ;  /* 0x0000002015127836 */ /* 0x040fe40000000000 */
[CCC-:B------:R-:W-:Y:S01]  /*2b80*/  FFMA.RM R16, R22.reuse, R20.reuse, R19.reuse ;  /* 0x0000001416107223 */ /* 0x1c0fe20000004013 */
[----:B------:R-:W-:Y:S02]  /*2b90*/  ISETP.NE.AND P2, PT, R21, RZ, PT ;  /* 0x000000ff1500720c */ /* 0x000fe40003f45270 */
[----:B------:R-:W-:Y:S01]  /*2ba0*/  LOP3.LUT R17, R15, 0x7fffff, RZ, 0xc0, !PT ;  /* 0x007fffff0f117812 */ /* 0x000fe200078ec0ff */
[----:B------:R-:W-:Y:S01]  /*2bb0*/  FFMA.RP R15, R22, R20, R19 ;  /* 0x00000014160f7223 */ /* 0x000fe20000008013 */
[----:B------:R-:W-:Y:S02]  /*2bc0*/  ISETP.NE.AND P1, PT, R21, RZ, PT ;  /* 0x000000ff1500720c */ /* 0x000fe40003f25270 */
[----:B------:R-:W-:-:S02]  /*2bd0*/  LOP3.LUT R17, R17, 0x800000, RZ, 0xfc, !PT ;  /* 0x0080000011117812 */ /* 0x000fc400078efcff */
[----:B------:R-:W-:Y:S02]  /*2be0*/  IADD3 R19, PT, PT, -R21, RZ, RZ ;  /* 0x000000ff15137210 */ /* 0x000fe40007ffe1ff */
[----:B------:R-:W-:Y:S02]  /*2bf0*/  SHF.L.U32 R18, R17, R18, RZ ;  /* 0x0000001211127219 */ /* 0x000fe400000006ff */
[----:B------:R-:W-:Y:S02]  /*2c00*/  FSETP.NEU.FTZ.AND P0, PT, R15, R16, PT ;  /* 0x000000100f00720b */ /* 0x000fe40003f1d000 */
[----:B------:R-:W-:Y:S02]  /*2c10*/  SEL R16, R19, RZ, P2 ;  /* 0x000000ff13107207 */ /* 0x000fe40001000000 */
[----:B------:R-:W-:Y:S02]  /*2c20*/  ISETP.NE.AND P1, PT, R18, RZ, P1 ;  /* 0x000000ff1200720c */ /* 0x000fe40000f25270 */
[----:B------:R-:W-:-:S02]  /*2c30*/  SHF.R.U32.HI R16, RZ, R16, R17 ;  /* 0x00000010ff107219 */ /* 0x000fc40000011611 */
[----:B------:R-:W-:Y:S02]  /*2c40*/  PLOP3.LUT P0, PT, P0, P1, PT, 0xf8, 0x8f ;  /* 0x00000000008f781c */ /* 0x000fe40000703f70 */
[----:B------:R-:W-:Y:S02]  /*2c50*/  SHF.R.U32.HI R18, RZ, 0x1, R16 ;  /* 0x00000001ff127819 */ /* 0x000fe40000011610 */
[----:B------:R-:W-:-:S04]  /*2c60*/  SEL R15, RZ, 0x1, !P0 ;  /* 0x00000001ff0f7807 */ /* 0x000fc80004000000 */
[----:B------:R-:W-:-:S04]  /*2c70*/  LOP3.LUT R15, R15, 0x1, R18, 0xf8, !PT ;  /* 0x000000010f0f7812 */ /* 0x000fc800078ef812 */
[----:B------:R-:W-:-:S05]  /*2c80*/  LOP3.LUT R15, R15, R16, RZ, 0xc0, !PT ;  /* 0x000000100f0f7212 */ /* 0x000fca00078ec0ff */
[----:B------:R-:W-:-:S05]  /*2c90*/  IMAD.IADD R15, R18, 0x1, R15 ;  /* 0x00000001120f7824 */ /* 0x000fca00078e020f */
[----:B------:R-:W-:Y:S01]  /*2ca0*/  LOP3.LUT R0, R15, R0, RZ, 0xfc, !PT ;  /* 0x000000000f007212 */ /* 0x000fe200078efcff */
[----:B------:R-:W-:Y:S06]  /*2cb0*/  BRA `(.L_x_57) ;  /* 0x0000000000107947 */ /* 0x000fec0003800000 */
.L_x_56:
[----:B------:R-:W-:-:S04]  /*2cc0*/  LOP3.LUT R0, R0, 0x80000000, RZ, 0xc0, !PT ;  /* 0x8000000000007812 */ /* 0x000fc800078ec0ff */
[----:B------:R-:W-:Y:S01]  /*2cd0*/  LOP3.LUT R0, R0, 0x7f800000, RZ, 0xfc, !PT ;  /* 0x7f80000000007812 */ /* 0x000fe200078efcff */
[----:B------:R-:W-:Y:S06]  /*2ce0*/  BRA `(.L_x_57) ;  /* 0x0000000000047947 */ /* 0x000fec0003800000 */
.L_x_55:
[----:B------:R-:W-:-:S07]  /*2cf0*/  IMAD R0, R17, 0x800000, R0 ;  /* 0x0080000011007824 */ /* 0x000fce00078e0200 */
.L_x_57:
[----:B------:R-:W-:Y:S05]  /*2d00*/  BSYNC.RECONVERGENT B3 ;  /* 0x0000000000037941 */ /* 0x000fea0003800200 */
.L_x_54:
[----:B------:R-:W-:Y:S05]  /*2d10*/  BRA `(.L_x_58) ;  /* 0x0000000000207947 */ /* 0x000fea0003800000 */
.L_x_53:
[----:B------:R-:W-:-:S04]  /*2d20*/  LOP3.LUT R0, R15, 0x80000000, R0, 0x48, !PT ;  /* 0x800000000f007812 */ /* 0x000fc800078e4800 */
[----:B------:R-:W-:Y:S01]  /*2d30*/  LOP3.LUT R0, R0, 0x7f800000, RZ, 0xfc, !PT ;  /* 0x7f80000000007812 */ /* 0x000fe200078efcff */
[----:B------:R-:W-:Y:S06]  /*2d40*/  BRA `(.L_x_58) ;  /* 0x0000000000147947 */ /* 0x000fec0003800000 */
.L_x_52:
[----:B------:R-:W-:Y:S01]  /*2d50*/  LOP3.LUT R0, R15, 0x80000000, R0, 0x48, !PT ;  /* 0x800000000f007812 */ /* 0x000fe200078e4800 */
[----:B------:R-:W-:Y:S06]  /*2d60*/  BRA `(.L_x_58) ;  /* 0x00000000000c7947 */ /* 0x000fec0003800000 */
.L_x_51:
[----:B------:R-:W0:Y:S01]  /*2d70*/  MUFU.RSQ R0, -QNAN ;  /* 0xffc0000000007908 */ /* 0x000e220000001400 */
[----:B------:R-:W-:Y:S05]  /*2d80*/  BRA `(.L_x_58) ;  /* 0x0000000000047947 */ /* 0x000fea0003800000 */
.L_x_50:
[----:B------:R-:W-:-:S07]  /*2d90*/  FADD.FTZ R0, R0, R15 ;  /* 0x0000000f00007221 */ /* 0x000fce0000010000 */
.L_x_58:
[----:B------:R-:W-:Y:S05]  /*2da0*/  BSYNC.RECONVERGENT B2 ;  /* 0x0000000000027941 */ /* 0x000fea0003800200 */
.L_x_48:
[----:B------:R-:W-:-:S04]  /*2db0*/  IMAD.MOV.U32 R15, RZ, RZ, 0x0 ;  /* 0x00000000ff0f7424 */ /* 0x000fc800078e00ff */
[----:B0-----:R-:W-:Y:S05]  /*2dc0*/  RET.REL.NODEC R14 `(_Z8sph_stepP8Particleffffff) ;  /* 0xffffffd00e8c7950 */ /* 0x001fea0003c3ffff */
        .type           $_Z8sph_stepP8Particleffffff$__internal_accurate_pow,@function
        .size           $_Z8sph_stepP8Particleffffff$__internal_accurate_pow,(.L_x_64 - $_Z8sph_stepP8Particleffffff$__internal_accurate_pow)
$_Z8sph_stepP8Particleffffff$__internal_accurate_pow:
[----:B------:R-:W-:Y:S01]  /*2dd0*/  ISETP.GT.U32.AND P1, PT, R44, 0xfffff, PT ;  /* 0x000fffff2c00780c */ /* 0x000fe20003f24070 */
[--C-:B------:R-:W-:Y:S01]  /*2de0*/  IMAD.MOV.U32 R21, RZ, RZ, R44.reuse ;  /* 0x000000ffff157224 */ /* 0x100fe200078e002c */
[----:B------:R-:W-:Y:S01]  /*2df0*/  UMOV UR10, 0x7d2cafe2 ;  /* 0x7d2cafe2000a7882 */ /* 0x000fe20000000000 */
[----:B------:R-:W-:Y:S01]  /*2e00*/  IMAD.MOV.U32 R22, RZ, RZ, 0x41ad3b5a ;  /* 0x41ad3b5aff167424 */ /* 0x000fe200078e00ff */
[----:B------:R-:W-:Y:S01]  /*2e10*/  UMOV UR11, 0x3eb0f5ff ;  /* 0x3eb0f5ff000b7882 */ /* 0x000fe20000000000 */
[----:B------:R-:W-:Y:S01]  /*2e20*/  IMAD.MOV.U32 R23, RZ, RZ, 0x3ed0f5d2 ;  /* 0x3ed0f5d2ff177424 */ /* 0x000fe200078e00ff */
[----:B------:R-:W-:Y:S01]  /*2e30*/  SHF.R.U32.HI R44, RZ, 0x14, R44 ;  /* 0x00000014ff2c7819 */ /* 0x000fe2000001162c */
[----:B------:R-:W-:Y:S01]  /*2e40*/  UMOV UR12, 0x3b39803f ;  /* 0x3b39803f000c7882 */ /* 0x000fe20000000000 */
[----:B------:R-:W-:-:S05]  /*2e50*/  UMOV UR13, 0x3c7abc9e ;  /* 0x3c7abc9e000d7882 */ /* 0x000fca0000000000 */
[----:B------:R-:W-:-:S10]  /*2e60*/  @!P1 DMUL R18, R20, 1.80143985094819840000e+16 ;  /* 0x4350000014129828 */ /* 0x000fd40000000000 */
[----:B------:R-:W-:Y:S01]  /*2e70*/  @!P1 IMAD.MOV.U32 R21, RZ, RZ, R19 ;  /* 0x000000ffff159224 */ /* 0x000fe200078e0013 */
[----:B------:R-:W-:Y:S01]  /*2e80*/  @!P1 LEA.HI R44, R19, 0xffffffca, RZ, 0xc ;  /* 0xffffffca132c9811 */ /* 0x000fe200078f60ff */
[----:B------:R-:W-:Y:S02]  /*2e90*/  @!P1 IMAD.MOV.U32 R20, RZ, RZ, R18 ;  /* 0x000000ffff149224 */ /* 0x000fe400078e0012 */
[----:B------:R-:W-:Y:S01]  /*2ea0*/  IMAD.MOV.U32 R19, RZ, RZ, 0x43300000 ;  /* 0x43300000ff137424 */ /* 0x000fe200078e00ff */
[----:B------:R-:W-:Y:S01]  /*2eb0*/  LOP3.LUT R21, R21, 0x800fffff, RZ, 0xc0, !PT ;  /* 0x800fffff15157812 */ /* 0x000fe200078ec0ff */
[----:B------:R-:W-:Y:S02]  /*2ec0*/  IMAD.MOV.U32 R24, RZ, RZ, R20 ;  /* 0x000000ffff187224 */ /* 0x000fe400078e0014 */
[----:B------:R-:W-:Y:S01]  /*2ed0*/  IMAD.MOV.U32 R20, RZ, RZ, RZ ;  /* 0x000000ffff147224 */ /* 0x000fe200078e00ff */
[----:B------:R-:W-:-:S04]  /*2ee0*/  LOP3.LUT R21, R21, 0x3ff00000, RZ, 0xfc, !PT ;  /* 0x3ff0000015157812 */ /* 0x000fc800078efcff */
[----:B------:R-:W-:Y:S01]  /*2ef0*/  ISETP.GE.U32.AND P6, PT, R21, 0x3ff6a09f, PT ;  /* 0x3ff6a09f1500780c */ /* 0x000fe20003fc6070 */
[----:B------:R-:W-:-:S12]  /*2f00*/  IMAD.MOV.U32 R25, RZ, RZ, R21 ;  /* 0x000000ffff197224 */ /* 0x000fd800078e0015 */
[----:B------:R-:W-:-:S04]  /*2f10*/  @P6 VIADD R18, R25, 0xfff00000 ;  /* 0xfff0000019126836 */ /* 0x000fc80000000000 */
[----:B------:R-:W-:Y:S02]  /*2f20*/  @P6 IMAD.MOV.U32 R25, RZ, RZ, R18 ;  /* 0x000000ffff196224 */ /* 0x000fe400078e0012 */
[C---:B------:R-:W-:Y:S02]  /*2f30*/  VIADD R18, R44.reuse, 0xfffffc01 ;  /* 0xfffffc012c127836 */ /* 0x040fe40000000000 */
[----:B------:R-:W-:Y:S02]  /*2f40*/  @P6 VIADD R18, R44, 0xfffffc02 ;  /* 0xfffffc022c126836 */ /* 0x000fe40000000000 */
[C---:B------:R-:W-:Y:S01]  /*2f50*/  DADD R26, R24.reuse, 1 ;  /* 0x3ff00000181a7429 */ /* 0x040fe20000000000 */
[----:B------:R-:W-:Y:S01]  /*2f60*/  IMAD.U32 R44, RZ, RZ, UR6 ;  /* 0x00000006ff2c7e24 */ /* 0x000fe2000f8e00ff */
[----:B------:R-:W-:Y:S01]  /*2f70*/  DADD R24, R24, -1 ;  /* 0xbff0000018187429 */ /* 0x000fe20000000000 */
[----:B------:R-:W-:-:S03]  /*2f80*/  LOP3.LUT R18, R18, 0x80000000, RZ, 0x3c, !PT ;  /* 0x8000000012127812 */ /* 0x000fc600078e3cff */
[----:B------:R-:W0:Y:S02]  /*2f90*/  MUFU.RCP64H R21, R27 ;  /* 0x0000001b00157308 */ /* 0x000e240000001800 */
[----:B0-----:R-:W-:-:S08]  /*2fa0*/  DFMA R34, -R26, R20, 1 ;  /* 0x3ff000001a22742b */ /* 0x001fd00000000114 */
[----:B------:R-:W-:-:S08]  /*2fb0*/  DFMA R34, R34, R34, R34 ;  /* 0x000000222222722b */ /* 0x000fd00000000022 */
[----:B------:R-:W-:-:S08]  /*2fc0*/  DFMA R34, R20, R34, R20 ;  /* 0x000000221422722b */ /* 0x000fd00000000014 */
[----:B------:R-:W-:-:S08]  /*2fd0*/  DMUL R20, R24, R34 ;  /* 0x0000002218147228 */ /* 0x000fd00000000000 */
[----:B------:R-:W-:-:S08]  /*2fe0*/  DFMA R20, R24, R34, R20 ;  /* 0x000000221814722b */ /* 0x000fd00000000014 */
[----:B------:R-:W-:Y:S02]  /*2ff0*/  DMUL R32, R20, R20 ;  /* 0x0000001414207228 */ /* 0x000fe40000000000 */
[----:B------:R-:W-:-:S06]  /*3000*/  DADD R26, R24, -R20 ;  /* 0x00000000181a7229 */ /* 0x000fcc0000000814 */
[----:B------:R-:W-:Y:S01]  /*3010*/  DFMA R22, R32, UR10, R22 ;  /* 0x0000000a20167c2b */ /* 0x000fe20008000016 */
[----:B------:R-:W-:Y:S01]  /*3020*/  UMOV UR10, 0x75488a3f ;  /* 0x75488a3f000a7882 */ /* 0x000fe20000000000 */
[----:B------:R-:W-:Y:S01]  /*3030*/  UMOV UR11, 0x3ef3b20a ;  /* 0x3ef3b20a000b7882 */ /* 0x000fe20000000000 */
[----:B------:R-:W-:-:S05]  /*3040*/  DADD R26, R26, R26 ;  /* 0x000000001a1a7229 */ /* 0x000fca000000001a */
[----:B------:R-:W-:Y:S01]  /*3050*/  DFMA R30, R32, R22, UR10 ;  /* 0x0000000a201e7e2b */ /* 0x000fe20008000016 */
[----:B------:R-:W-:Y:S01]  /*3060*/  UMOV UR10, 0xe4faecd5 ;  /* 0xe4faecd5000a7882 */ /* 0x000fe20000000000 */
[----:B------:R-:W-:Y:S01]  /*3070*/  UMOV UR11, 0x3f1745cd ;  /* 0x3f1745cd000b7882 */ /* 0x000fe20000000000 */
[-C--:B------:R-:W-:Y:S02]  /*3080*/  DFMA R26, R24, -R20.reuse, R26 ;  /* 0x80000014181a722b */ /* 0x080fe4000000001a */
[----:B------:R-:W-:-:S03]  /*3090*/  DMUL R24, R20, R20 ;  /* 0x0000001414187228 */ /* 0x000fc60000000000 */
[----:B------:R-:W-:Y:S01]  /*30a0*/  DFMA R30, R32, R30, UR10 ;  /* 0x0000000a201e7e2b */ /* 0x000fe2000800001e */
[----:B------:R-:W-:Y:S01]  /*30b0*/  UMOV UR10, 0x258a578b ;  /* 0x258a578b000a7882 */ /* 0x000fe20000000000 */
[----:B------:R-:W-:Y:S01]  /*30c0*/  UMOV UR11, 0x3f3c71c7 ;  /* 0x3f3c71c7000b7882 */ /* 0x000fe20000000000 */
[----:B------:R-:W-:-:S05]  /*30d0*/  DMUL R26, R34, R26 ;  /* 0x0000001a221a7228 */ /* 0x000fca0000000000 */
[----:B------:R-:W-:Y:S01]  /*30e0*/  DFMA R30, R32, R30, UR10 ;  /* 0x0000000a201e7e2b */ /* 0x000fe2000800001e */
[----:B------:R-:W-:Y:S01]  /*30f0*/  UMOV UR10, 0x9242b910 ;  /* 0x9242b910000a7882 */ /* 0x000fe20000000000 */
[----:B------:R-:W-:-:S03]  /*3100*/  UMOV UR11, 0x3f624924 ;  /* 0x3f624924000b7882 */ /* 0x000fc60000000000 */
[----:B------:R-:W-:Y:S02]  /*3110*/  VIADD R37, R27, 0x100000 ;  /* 0x001000001b257836 */ /* 0x000fe40000000000 */
[----:B------:R-:W-:Y:S01]  /*3120*/  IMAD.MOV.U32 R36, RZ, RZ, R26 ;  /* 0x000000ffff247224 */ /* 0x000fe200078e001a */
[----:B------:R-:W-:Y:S01]  /*3130*/  DFMA R30, R32, R30, UR10 ;  /* 0x0000000a201e7e2b */ /* 0x000fe2000800001e */
[----:B------:R-:W-:Y:S01]  /*3140*/  UMOV UR10, 0x99999dfb ;  /* 0x99999dfb000a7882 */ /* 0x000fe20000000000 */
[----:B------:R-:W-:-:S06]  /*3150*/  UMOV UR11, 0x3f899999 ;  /* 0x3f899999000b7882 */ /* 0x000fcc0000000000 */
[----:B------:R-:W-:Y:S01]  /*3160*/  DFMA R30, R32, R30, UR10 ;  /* 0x0000000a201e7e2b */ /* 0x000fe2000800001e */
[----:B------:R-:W-:Y:S01]  /*3170*/  UMOV UR10, 0x55555555 ;  /* 0x55555555000a7882 */ /* 0x000fe20000000000 */
[----:B------:R-:W-:-:S06]  /*3180*/  UMOV UR11, 0x3fb55555 ;  /* 0x3fb55555000b7882 */ /* 0x000fcc0000000000 */
[----:B------:R-:W-:-:S08]  /*3190*/  DFMA R22, R32, R30, UR10 ;  /* 0x0000000a20167e2b */ /* 0x000fd0000800001e */
[----:B------:R-:W-:Y:S01]  /*31a0*/  DADD R28, -R22, UR10 ;  /* 0x0000000a161c7e29 */ /* 0x000fe20008000100 */
[----:B------:R-:W-:Y:S01]  /*31b0*/  UMOV UR10, 0xb9e7b0 ;  /* 0x00b9e7b0000a7882 */ /* 0x000fe20000000000 */
[----:B------:R-:W-:-:S06]  /*31c0*/  UMOV UR11, 0x3c46a4cb ;  /* 0x3c46a4cb000b7882 */ /* 0x000fcc0000000000 */
[----:B------:R-:W-:Y:S02]  /*31d0*/  DFMA R32, R32, R30, R28 ;  /* 0x0000001e2020722b */ /* 0x000fe4000000001c */
[C---:B------:R-:W-:Y:S02]  /*31e0*/  DMUL R28, R20.reuse, R24 ;  /* 0x00000018141c7228 */ /* 0x040fe40000000000 */
[----:B------:R-:W-:-:S04]  /*31f0*/  DFMA R30, R20, R20, -R24 ;  /* 0x00000014141e722b */ /* 0x000fc80000000818 */
[----:B------:R-:W-:Y:S01]  /*3200*/  DADD R32, R32, -UR10 ;  /* 0x8000000a20207e29 */ /* 0x000fe20008000000 */
[----:B------:R-:W-:Y:S01]  /*3210*/  UMOV UR10, 0x80000000 ;  /* 0x80000000000a7882 */ /* 0x000fe20000000000 */
[C---:B------:R-:W-:Y:S01]  /*3220*/  DFMA R34, R20.reuse, R24, -R28 ;  /* 0x000000181422722b */ /* 0x040fe2000000081c */
[----:B------:R-:W-:Y:S01]  /*3230*/  UMOV UR11, 0x43300000 ;  /* 0x43300000000b7882 */ /* 0x000fe20000000000 */
[----:B------:R-:W-:Y:S02]  /*3240*/  DFMA R30, R20, R36, R30 ;  /* 0x00000024141e722b */ /* 0x000fe4000000001e */
[----:B------:R-:W-:Y:S01]  /*3250*/  DADD R18, R18, -UR10 ;  /* 0x8000000a12127e29 */ /* 0x000fe20008000000 */
[----:B------:R-:W-:Y:S01]  /*3260*/  UMOV UR10, 0xfefa39ef ;  /* 0xfefa39ef000a7882 */ /* 0x000fe20000000000 */
[----:B------:R-:W-:Y:S02]  /*3270*/  UMOV UR11, 0x3fe62e42 ;  /* 0x3fe62e42000b7882 */ /* 0x000fe40000000000 */
[----:B------:R-:W-:-:S02]  /*3280*/  DFMA R34, R26, R24, R34 ;  /* 0x000000181a22722b */ /* 0x000fc40000000022 */
[----:B------:R-:W-:-:S06]  /*3290*/  DADD R24, R22, R32 ;  /* 0x0000000016187229 */ /* 0x000fcc0000000020 */
[----:B------:R-:W-:Y:S02]  /*32a0*/  DFMA R34, R20, R30, R34 ;  /* 0x0000001e1422722b */ /* 0x000fe40000000022 */
[----:B------:R-:W-:Y:S02]  /*32b0*/  DMUL R30, R24, R28 ;  /* 0x0000001c181e7228 */ /* 0x000fe40000000000 */
[----:B------:R-:W-:-:S06]  /*32c0*/  DADD R36, R22, -R24 ;  /* 0x0000000016247229 */ /* 0x000fcc0000000818 */
[----:B------:R-:W-:Y:S02]  /*32d0*/  DFMA R22, R24, R28, -R30 ;  /* 0x0000001c1816722b */ /* 0x000fe4000000081e */
[----:B------:R-:W-:-:S06]  /*32e0*/  DADD R36, R32, R36 ;  /* 0x0000000020247229 */ /* 0x000fcc0000000024 */
[----:B------:R-:W-:-:S08]  /*32f0*/  DFMA R22, R24, R34, R22 ;  /* 0x000000221816722b */ /* 0x000fd00000000016 */
[----:B------:R-:W-:-:S08]  /*3300*/  DFMA R28, R36, R28, R22 ;  /* 0x0000001c241c722b */ /* 0x000fd00000000016 */
[----:B------:R-:W-:-:S08]  /*3310*/  DADD R24, R30, R28 ;  /* 0x000000001e187229 */ /* 0x000fd0000000001c */
[--C-:B------:R-:W-:Y:S02]  /*3320*/  DADD R22, R20, R24.reuse ;  /* 0x0000000014167229 */ /* 0x100fe40000000018 */
[----:B------:R-:W-:-:S06]  /*3330*/  DADD R30, R30, -R24 ;  /* 0x000000001e1e7229 */ /* 0x000fcc0000000818 */
[----:B------:R-:W-:Y:S02]  /*3340*/  DADD R20, R20, -R22 ;  /* 0x0000000014147229 */ /* 0x000fe40000000816 */
[----:B------:R-:W-:-:S06]  /*3350*/  DADD R30, R28, R30 ;  /* 0x000000001c1e7229 */ /* 0x000fcc000000001e */
[----:B------:R-:W-:-:S08]  /*3360*/  DADD R20, R24, R20 ;  /* 0x0000000018147229 */ /* 0x000fd00000000014 */
[----:B------:R-:W-:-:S08]  /*3370*/  DADD R20, R30, R20 ;  /* 0x000000001e147229 */ /* 0x000fd00000000014 */
[----:B------:R-:W-:-:S08]  /*3380*/  DADD R26, R26, R20 ;  /* 0x000000001a1a7229 */ /* 0x000fd00000000014 */
[----:B------:R-:W-:-:S08]  /*3390*/  DADD R24, R22, R26 ;  /* 0x0000000016187229 */ /* 0x000fd0000000001a */
[--C-:B------:R-:W-:Y:S02]  /*33a0*/  DFMA R20, R18, UR10, R24.reuse ;  /* 0x0000000a12147c2b */ /* 0x100fe40008000018 */
[----:B------:R-:W-:-:S06]  /*33b0*/  DADD R28, R22, -R24 ;  /* 0x00000000161c7229 */ /* 0x000fcc0000000818 */
[----:B------:R-:W-:Y:S02]  /*33c0*/  DFMA R22, R18, -UR10, R20 ;  /* 0x8000000a12167c2b */ /* 0x000fe40008000014 */
[----:B------:R-:W-:Y:S01]  /*33d0*/  DADD R28, R26, R28 ;  /* 0x000000001a1c7229 */ /* 0x000fe2000000001c */
[----:B------:R-:W-:Y:S02]  /*33e0*/  IMAD.MOV.U32 R26, RZ, RZ, 0x652b82fe ;  /* 0x652b82feff1a7424 */ /* 0x000fe400078e00ff */
[----:B------:R-:W-:-:S03]  /*33f0*/  IMAD.MOV.U32 R27, RZ, RZ, 0x3ff71547 ;  /* 0x3ff71547ff1b7424 */ /* 0x000fc600078e00ff */
[----:B------:R-:W-:-:S08]  /*3400*/  DADD R22, -R24, R22 ;  /* 0x0000000018167229 */ /* 0x000fd00000000116 */
[----:B------:R-:W-:-:S08]  /*3410*/  DADD R22, R28, -R22 ;  /* 0x000000001c167229 */ /* 0x000fd00000000816 */
[----:B------:R-:W-:Y:S01]  /*3420*/  DFMA R22, R18, UR12, R22 ;  /* 0x0000000c12167c2b */ /* 0x000fe20008000016 */
[C---:B------:R-:W-:Y:S01]  /*3430*/  IMAD.SHL.U32 R18, R45.reuse, 0x2, RZ ;  /* 0x000000022d127824 */ /* 0x040fe200078e00ff */
[----:B------:R-:W-:-:S04]  /*3440*/  LOP3.LUT R19, R45, 0xff0fffff, RZ, 0xc0, !PT ;  /* 0xff0fffff2d137812 */ /* 0x000fc800078ec0ff */
[----:B------:R-:W-:Y:S02]  /*3450*/  ISETP.GT.U32.AND P1, PT, R18, -0x2000001, PT ;  /* 0xfdffffff1200780c */ /* 0x000fe40003f24070 */
[----:B------:R-:W-:Y:S02]  /*3460*/  DADD R24, R20, R22 ;  /* 0x0000000014187229 */ /* 0x000fe40000000016 */
[----:B------:R-:W-:-:S06]  /*3470*/  SEL R45, R19, R45, P1 ;  /* 0x0000002d132d7207 */ /* 0x000fcc0000800000 */
[----:B------:R-:W-:Y:S02]  /*3480*/  DADD R20, R20, -R24 ;  /* 0x0000000014147229 */ /* 0x000fe40000000818 */
[----:B------:R-:W-:-:S06]  /*3490*/  DMUL R18, R24, R44 ;  /* 0x0000002c18127228 */ /* 0x000fcc0000000000 */
[----:B------:R-:W-:Y:S02]  /*34a0*/  DADD R22, R22, R20 ;  /* 0x0000000016167229 */ /* 0x000fe40000000014 */
[----:B------:R-:W-:-:S08]  /*34b0*/  DFMA R24, R24, R44, -R18 ;  /* 0x0000002c1818722b */ /* 0x000fd00000000812 */
[----:B------:R-:W-:-:S08]  /*34c0*/  DFMA R22, R22, R44, R24 ;  /* 0x0000002c1616722b */ /* 0x000fd00000000018 */
[----:B------:R-:W-:-:S08]  /*34d0*/  DADD R28, R18, R22 ;  /* 0x00000000121c7229 */ /* 0x000fd00000000016 */
[----:B------:R-:W-:Y:S02]  /*34e0*/  DFMA R26, R28, R26, 6.75539944105574400000e+15 ;  /* 0x433800001c1a742b */ /* 0x000fe4000000001a */
[----:B------:R-:W-:Y:S01]  /*34f0*/  FSETP.GEU.AND P1, PT, |R29|, 4.1917929649353027344, PT ;  /* 0x4086232b1d00780b */ /* 0x000fe20003f2e200 */
[----:B------:R-:W-:-:S05]  /*3500*/  DADD R18, R18, -R28 ;  /* 0x0000000012127229 */ /* 0x000fca000000081c */
[----:B------:R-:W-:-:S03]  /*3510*/  DADD R20, R26, -6.75539944105574400000e+15 ;  /* 0xc33800001a147429 */ /* 0x000fc60000000000 */
[----:B------:R-:W-:-:S05]  /*3520*/  DADD R22, R22, R18 ;  /* 0x0000000016167229 */ /* 0x000fca0000000012 */
[----:B------:R-:W-:Y:S01]  /*3530*/  DFMA R24, R20, -UR10, R28 ;  /* 0x8000000a14187c2b */ /* 0x000fe2000800001c */
[----:B------:R-:W-:Y:S01]  /*3540*/  UMOV UR10, 0x3b39803f ;  /* 0x3b39803f000a7882 */ /* 0x000fe20000000000 */
[----:B------:R-:W-:-:S06]  /*3550*/  UMOV UR11, 0x3c7abc9e ;  /* 0x3c7abc9e000b7882 */ /* 0x000fcc0000000000 */
[----:B------:R-:W-:Y:S01]  /*3560*/  DFMA R24, R20, -UR10, R24 ;  /* 0x8000000a14187c2b */ /* 0x000fe20008000018 */
[----:B------:R-:W-:Y:S01]  /*3570*/  UMOV UR10, 0x69ce2bdf ;  /* 0x69ce2bdf000a7882 */ /* 0x000fe20000000000 */
[----:B------:R-:W-:Y:S01]  /*3580*/  IMAD.MOV.U32 R20, RZ, RZ, -0x35dec16 ;  /* 0xfca213eaff147424 */ /* 0x000fe200078e00ff */
[----:B------:R-:W-:Y:S01]  /*3590*/  UMOV UR11, 0x3e5ade15 ;  /* 0x3e5ade15000b7882 */ /* 0x000fe20000000000 */
[----:B------:R-:W-:-:S06]  /*35a0*/  IMAD.MOV.U32 R21, RZ, RZ, 0x3e928af3 ;  /* 0x3e928af3ff157424 */ /* 0x000fcc00078e00ff */
[----:B------:R-:W-:Y:S01]  /*35b0*/  DFMA R20, R24, UR10, R20 ;  /* 0x0000000a18147c2b */ /* 0x000fe20008000014 */
[----:B------:R-:W-:Y:S01]  /*35c0*/  UMOV UR10, 0x62401315 ;  /* 0x62401315000a7882 */ /* 0x000fe20000000000 */
[----:B------:R-:W-:-:S06]  /*35d0*/  UMOV UR11, 0x3ec71dee ;  /* 0x3ec71dee000b7882 */ /* 0x000fcc0000000000 */
[----:B------:R-:W-:Y:S01]  /*35e0*/  DFMA R20, R24, R20, UR10 ;  /* 0x0000000a18147e2b */ /* 0x000fe20008000014 */
        /* <DEDUP_REMOVED lines=20> */
[----:B------:R-:W-:-:S08]  /*3730*/  DFMA R20, R24, R20, UR10 ;  /* 0x0000000a18147e2b */ /* 0x000fd00008000014 */
[----:B------:R-:W-:-:S08]  /*3740*/  DFMA R20, R24, R20, 1 ;  /* 0x3ff000001814742b */ /* 0x000fd00000000014 */
[----:B------:R-:W-:-:S10]  /*3750*/  DFMA R20, R24, R20, 1 ;  /* 0x3ff000001814742b */ /* 0x000fd40000000014 */
[----:B------:R-:W-:Y:S02]  /*3760*/  IMAD R25, R26, 0x100000, R21 ;  /* 0x001000001a197824 */ /* 0x000fe400078e0215 */
[----:B------:R-:W-:Y:S01]  /*3770*/  IMAD.MOV.U32 R24, RZ, RZ, R20 ;  /* 0x000000ffff187224 */ /* 0x000fe200078e0014 */
[----:B------:R-:W-:Y:S06]  /*3780*/  @!P1 BRA `(.L_x_59) ;  /* 0x0000000000309947 */ /* 0x000fec0003800000 */
[----:B------:R-:W-:Y:S01]  /*3790*/  FSETP.GEU.AND P6, PT, |R29|, 4.2275390625, PT ;  /* 0x408748001d00780b */ /* 0x000fe20003fce200 */
[C---:B------:R-:W-:Y:S02]  /*37a0*/  DADD R24, R28.reuse, +INF ;  /* 0x7ff000001c187429 */ /* 0x040fe40000000000 */
[----:B------:R-:W-:-:S08]  /*37b0*/  DSETP.GEU.AND P1, PT, R28, RZ, PT ;  /* 0x000000ff1c00722a */ /* 0x000fd00003f2e000 */
[----:B------:R-:W-:Y:S02]  /*37c0*/  FSEL R24, R24, RZ, P1 ;  /* 0x000000ff18187208 */ /* 0x000fe40000800000 */
[----:B------:R-:W-:Y:S02]  /*37d0*/  @!P6 LEA.HI R18, R26, R26, RZ, 0x1 ;  /* 0x0000001a1a12e211 */ /* 0x000fe400078f08ff */
[----:B------:R-:W-:Y:S02]  /*37e0*/  FSEL R25, R25, RZ, P1 ;  /* 0x000000ff19197208 */ /* 0x000fe40000800000 */
[----:B------:R-:W-:-:S05]  /*37f0*/  @!P6 SHF.R.S32.HI R18, RZ, 0x1, R18 ;  /* 0x00000001ff12e819 */ /* 0x000fca0000011412 */
[----:B------:R-:W-:Y:S02]  /*3800*/  @!P6 IMAD.IADD R19, R26, 0x1, -R18 ;  /* 0x000000011a13e824 */ /* 0x000fe400078e0a12 */
[----:B------:R-:W-:Y:S02]  /*3810*/  @!P6 IMAD R21, R18, 0x100000, R21 ;  /* 0x001000001215e824 */ /* 0x000fe400078e0215 */
[----:B------:R-:W-:Y:S01]  /*3820*/  @!P6 IMAD.MOV.U32 R18, RZ, RZ, RZ ;  /* 0x000000ffff12e224 */ /* 0x000fe200078e00ff */
[----:B------:R-:W-:-:S06]  /*3830*/  @!P6 LEA R19, R19, 0x3ff00000, 0x14 ;  /* 0x3ff000001313e811 */ /* 0x000fcc00078ea0ff */
[----:B------:R-:W-:-:S11]  /*3840*/  @!P6 DMUL R24, R20, R18 ;  /* 0x000000121418e228 */ /* 0x000fd60000000000 */
.L_x_59:
[----:B------:R-:W-:Y:S01]  /*3850*/  DFMA R22, R22, R24, R24 ;  /* 0x000000181616722b */ /* 0x000fe20000000018 */
[----:B------:R-:W-:Y:S01]  /*3860*/  IMAD.MOV.U32 R20, RZ, RZ, R0 ;  /* 0x000000ffff147224 */ /* 0x000fe200078e0000 */
[----:B------:R-:W-:Y:S01]  /*3870*/  DSETP.NEU.AND P1, PT, |R24|, +INF , PT ;  /* 0x7ff000001800742a */ /* 0x000fe20003f2d200 */
[----:B------:R-:W-:-:S07]  /*3880*/  IMAD.MOV.U32 R21, RZ, RZ, 0x0 ;  /* 0x00000000ff157424 */ /* 0x000fce00078e00ff */
[----:B------:R-:W-:Y:S02]  /*3890*/  FSEL R18, R24, R22, !P1 ;  /* 0x0000001618127208 */ /* 0x000fe40004800000 */
[----:B------:R-:W-:Y:S01]  /*38a0*/  FSEL R19, R25, R23, !P1 ;  /* 0x0000001719137208 */ /* 0x000fe20004800000 */
[----:B------:R-:W-:Y:S06]  /*38b0*/  RET.REL.NODEC R20 `(_Z8sph_stepP8Particleffffff) ;  /* 0xffffffc414d07950 */ /* 0x000fec0003c3ffff */
.L_x_60:
[----:B------:R-:W-:-:S00]  /*38c0*/  BRA `(.L_x_60) ;  /* 0xfffffffc00fc7947 */ /* 0x000fc0000383ffff */
[----:B------:R-:W-:-:S00]  /*38d0*/  NOP ;  /* 0x0000000000007918 */ /* 0x000fc00000000000 */
        /* <DEDUP_REMOVED lines=10> */
.L_x_64:


//--------------------- .nv.shared.reserved.0     --------------------------
	.section	.nv.shared.reserved.0,"aw",@nobits
	.weak		__nv_reservedSMEM_offset_0_alias
	.size		__nv_reservedSMEM_offset_0_alias, 0, 64
	.other		__nv_reservedSMEM_offset_0_alias,@"STO_CUDA_RESERVED_SHARED STV_DEFAULT"
__nv_reservedSMEM_offset_0_alias:
	.zero		0
	.zero		64


//--------------------- .nv.constant0._Z8sph_stepP8Particleffffff --------------------------
	.section	.nv.constant0._Z8sph_stepP8Particleffffff,"a",@progbits
	.sectionflags	@""
	.align	4
.nv.constant0._Z8sph_stepP8Particleffffff:
	.zero		928


//--------------------- SYMBOLS --------------------------

	.type		.nv.reservedSmem.offset0,@object
	.size		.nv.reservedSmem.offset0,0x4
